	.target	sm_90a

	.elftype	@"ET_EXEC"


//--------------------- .note.nv.tkinfo           --------------------------
	.section	.note.nv.tkinfo,"",@"SHT_NOTE"
	.sectionflags	@"SHF_NOTE_NV_TKINFO"
	.tkinfo
        /*0018*/ 	.word	0x00000002
        /*0030*/ 	.string	""
        /*0030*/ 	.string	"ptxas"
        /*0030*/ 	.string	"Cuda compilation tools, release 13.0, V13.0.88"
        /*0030*/ 	.string	"Build cuda_13.0.r13.0/compiler.36424714_0"
        /*0030*/ 	.string	"-arch sm_90a -m 64 "



//--------------------- .note.nv.cuinfo           --------------------------
	.section	.note.nv.cuinfo,"",@"SHT_NOTE"
	.sectionflags	@"SHF_NOTE_NV_CUINFO"
        /*0018*/ 	.short	0x0002
        /*001a*/ 	.short	0x005a
        /*001c*/ 	.short	0x0082
	.zero		2


//--------------------- .nv.info                  --------------------------
	.section	.nv.info,"",@"SHT_CUDA_INFO"
	.align	4


	//----- nvinfo : EIATTR_REGCOUNT
	.align		4
        /*0000*/ 	.byte	0x04, 0x2f
        /*0002*/ 	.short	(.L_15 - .L_14)
	.align		4
.L_14:
        /*0004*/ 	.word	index@(_ZN7cutlass13device_kernelINS_4gemm6kernel13GemmUniversalIN4cute5tupleIJiiiiEEENS1_10collective13CollectiveMmaINS1_34MainloopSm90TmaGmmaWarpSpecializedILi4ENS5_IJNS4_1CILi1EEENSA_ILi8EEESB_EEENS1_35KernelTmaWarpSpecializedCooperativeEEENS5_IJNSA_ILi128EEENSA_ILi64EEESG_EEENS_6half_tENS5_IJlSB_lEEESJ_SK_NS4_8TiledMMAINS4_8MMA_AtomIJNS4_4SM904GMMA25MMA_64x64x16_F32F16F16_SSILNSO_5MajorE0ELSQ_0ELNSO_7ScaleInE1ELSR_1EEEEEENS4_6LayoutINS5_IJNSA_ILi2EEESB_SB_EEENS5_IJSB_NSA_ILi0EEESX_EEEEENS5_IJNS4_10UnderscoreES10_S10_EEEEENS4_23SM90_TMA_LOAD_MULTICASTENS4_14ComposedLayoutINS4_7SwizzleILi3ELi4ELi3EEENS4_18smem_ptr_flag_bitsILi16EEENSU_INS5_IJSC_SH_EEENS5_IJSH_SB_EEEEEEEvNS4_8identityENS4_13SM90_TMA_LOADES1C_vS1D_EENS_8epilogue10collective6detail29Sm90TmaWarpSpecializedAdapterINS1H_15DefaultEpilogueISJ_SK_SK_NS1G_6thread17LinearCombinationISJ_Li1EffLNS1L_9ScaleType4KindE0ELNS_15FloatRoundStyleE2ESJ_EENS1_15EpilogueDefaultEEEEEvvEEEEvNT_6ParamsE)
        /*0008*/ 	.word	0x000000a8


	//----- nvinfo : EIATTR_FRAME_SIZE
	.align		4
.L_15:
        /*000c*/ 	.byte	0x04, 0x11
        /*000e*/ 	.short	(.L_17 - .L_16)
	.align		4
.L_16:
        /*0010*/ 	.word	index@(_ZN7cutlass13device_kernelINS_4gemm6kernel13GemmUniversalIN4cute5tupleIJiiiiEEENS1_10collective13CollectiveMmaINS1_34MainloopSm90TmaGmmaWarpSpecializedILi4ENS5_IJNS4_1CILi1EEENSA_ILi8EEESB_EEENS1_35KernelTmaWarpSpecializedCooperativeEEENS5_IJNSA_ILi128EEENSA_ILi64EEESG_EEENS_6half_tENS5_IJlSB_lEEESJ_SK_NS4_8TiledMMAINS4_8MMA_AtomIJNS4_4SM904GMMA25MMA_64x64x16_F32F16F16_SSILNSO_5MajorE0ELSQ_0ELNSO_7ScaleInE1ELSR_1EEEEEENS4_6LayoutINS5_IJNSA_ILi2EEESB_SB_EEENS5_IJSB_NSA_ILi0EEESX_EEEEENS5_IJNS4_10UnderscoreES10_S10_EEEEENS4_23SM90_TMA_LOAD_MULTICASTENS4_14ComposedLayoutINS4_7SwizzleILi3ELi4ELi3EEENS4_18smem_ptr_flag_bitsILi16EEENSU_INS5_IJSC_SH_EEENS5_IJSH_SB_EEEEEEEvNS4_8identityENS4_13SM90_TMA_LOADES1C_vS1D_EENS_8epilogue10collective6detail29Sm90TmaWarpSpecializedAdapterINS1H_15DefaultEpilogueISJ_SK_SK_NS1G_6thread17LinearCombinationISJ_Li1EffLNS1L_9ScaleType4KindE0ELNS_15FloatRoundStyleE2ESJ_EENS1_15EpilogueDefaultEEEEEvvEEEEvNT_6ParamsE)
        /*0014*/ 	.word	0x00000000


	//----- nvinfo : EIATTR_MIN_STACK_SIZE
	.align		4
.L_17:
        /*0018*/ 	.byte	0x04, 0x12
        /*001a*/ 	.short	(.L_19 - .L_18)
	.align		4
.L_18:
        /*001c*/ 	.word	index@(_ZN7cutlass13device_kernelINS_4gemm6kernel13GemmUniversalIN4cute5tupleIJiiiiEEENS1_10collective13CollectiveMmaINS1_34MainloopSm90TmaGmmaWarpSpecializedILi4ENS5_IJNS4_1CILi1EEENSA_ILi8EEESB_EEENS1_35KernelTmaWarpSpecializedCooperativeEEENS5_IJNSA_ILi128EEENSA_ILi64EEESG_EEENS_6half_tENS5_IJlSB_lEEESJ_SK_NS4_8TiledMMAINS4_8MMA_AtomIJNS4_4SM904GMMA25MMA_64x64x16_F32F16F16_SSILNSO_5MajorE0ELSQ_0ELNSO_7ScaleInE1ELSR_1EEEEEENS4_6LayoutINS5_IJNSA_ILi2EEESB_SB_EEENS5_IJSB_NSA_ILi0EEESX_EEEEENS5_IJNS4_10UnderscoreES10_S10_EEEEENS4_23SM90_TMA_LOAD_MULTICASTENS4_14ComposedLayoutINS4_7SwizzleILi3ELi4ELi3EEENS4_18smem_ptr_flag_bitsILi16EEENSU_INS5_IJSC_SH_EEENS5_IJSH_SB_EEEEEEEvNS4_8identityENS4_13SM90_TMA_LOADES1C_vS1D_EENS_8epilogue10collective6detail29Sm90TmaWarpSpecializedAdapterINS1H_15DefaultEpilogueISJ_SK_SK_NS1G_6thread17LinearCombinationISJ_Li1EffLNS1L_9ScaleType4KindE0ELNS_15FloatRoundStyleE2ESJ_EENS1_15EpilogueDefaultEEEEEvvEEEEvNT_6ParamsE)
        /*0020*/ 	.word	0x00000000
.L_19:


//--------------------- .nv.compat                --------------------------
	.section	.nv.compat,"",@"SHT_CUDA_COMPAT_INFO"
	.align	4
        /*0000*/ 	.byte	0x02, 0x09, 0x01, 0x00, 0x02, 0x02, 0x04, 0x00, 0x02, 0x05, 0x05, 0x00, 0x03, 0x07, 0x01, 0x01
        /*0010*/ 	.byte	0x02, 0x03, 0x01, 0x00, 0x02, 0x06, 0x01, 0x00, 0x04, 0x0b, 0x08, 0x00, 0x00, 0x00, 0x00, 0x00
        /*0020*/ 	.byte	0x00, 0x00, 0x00, 0x00


//--------------------- .nv.info._ZN7cutlass13device_kernelINS_4gemm6kernel13GemmUniversalIN4cute5tupleIJiiiiEEENS1_10collective13CollectiveMmaINS1_34MainloopSm90TmaGmmaWarpSpecializedILi4ENS5_IJNS4_1CILi1EEENSA_ILi8EEESB_EEENS1_35KernelTmaWarpSpecializedCooperativeEEENS5_IJNSA_ILi128EEENSA_ILi64EEESG_EEENS_6half_tENS5_IJlSB_lEEESJ_SK_NS4_8TiledMMAINS4_8MMA_AtomIJNS4_4SM904GMMA25MMA_64x64x16_F32F16F16_SSILNSO_5MajorE0ELSQ_0ELNSO_7ScaleInE1ELSR_1EEEEEENS4_6LayoutINS5_IJNSA_ILi2EEESB_SB_EEENS5_IJSB_NSA_ILi0EEESX_EEEEENS5_IJNS4_10UnderscoreES10_S10_EEEEENS4_23SM90_TMA_LOAD_MULTICASTENS4_14ComposedLayoutINS4_7SwizzleILi3ELi4ELi3EEENS4_18smem_ptr_flag_bitsILi16EEENSU_INS5_IJSC_SH_EEENS5_IJSH_SB_EEEEEEEvNS4_8identityENS4_13SM90_TMA_LOADES1C_vS1D_EENS_8epilogue10collective6detail29Sm90TmaWarpSpecializedAdapterINS1H_15DefaultEpilogueISJ_SK_SK_NS1G_6thread17LinearCombinationISJ_Li1EffLNS1L_9ScaleType4KindE0ELNS_15FloatRoundStyleE2ESJ_EENS1_15EpilogueDefaultEEEEEvvEEEEvNT_6ParamsE --------------------------
	.section	.nv.info._ZN7cutlass13device_kernelINS_4gemm6kernel13GemmUniversalIN4cute5tupleIJiiiiEEENS1_10collective13CollectiveMmaINS1_34MainloopSm90TmaGmmaWarpSpecializedILi4ENS5_IJNS4_1CILi1EEENSA_ILi8EEESB_EEENS1_35KernelTmaWarpSpecializedCooperativeEEENS5_IJNSA_ILi128EEENSA_ILi64EEESG_EEENS_6half_tENS5_IJlSB_lEEESJ_SK_NS4_8TiledMMAINS4_8MMA_AtomIJNS4_4SM904GMMA25MMA_64x64x16_F32F16F16_SSILNSO_5MajorE0ELSQ_0ELNSO_7ScaleInE1ELSR_1EEEEEENS4_6LayoutINS5_IJNSA_ILi2EEESB_SB_EEENS5_IJSB_NSA_ILi0EEESX_EEEEENS5_IJNS4_10UnderscoreES10_S10_EEEEENS4_23SM90_TMA_LOAD_MULTICASTENS4_14ComposedLayoutINS4_7SwizzleILi3ELi4ELi3EEENS4_18smem_ptr_flag_bitsILi16EEENSU_INS5_IJSC_SH_EEENS5_IJSH_SB_EEEEEEEvNS4_8identityENS4_13SM90_TMA_LOADES1C_vS1D_EENS_8epilogue10collective6detail29Sm90TmaWarpSpecializedAdapterINS1H_15DefaultEpilogueISJ_SK_SK_NS1G_6thread17LinearCombinationISJ_Li1EffLNS1L_9ScaleType4KindE0ELNS_15FloatRoundStyleE2ESJ_EENS1_15EpilogueDefaultEEEEEvvEEEEvNT_6ParamsE,"",@"SHT_CUDA_INFO"
	.sectionflags	@""
	.align	4


	//----- nvinfo : EIATTR_CUDA_API_VERSION
	.align		4
        /*0000*/ 	.byte	0x04, 0x37
        /*0002*/ 	.short	(.L_21 - .L_20)
.L_20:
        /*0004*/ 	.word	0x00000082


	//----- nvinfo : EIATTR_KPARAM_INFO
	.align		4
.L_21:
        /*0008*/ 	.byte	0x04, 0x17
        /*000a*/ 	.short	(.L_23 - .L_22)
.L_22:
        /*000c*/ 	.word	0x00000000
        /*0010*/ 	.short	0x0000
        /*0012*/ 	.short	0x0070
        /*0014*/ 	.byte	0x00, 0xf0, 0x01, 0x10


	//----- nvinfo : EIATTR_SPARSE_MMA_MASK
	.align		4
.L_23:
        /*0018*/ 	.byte	0x03, 0x50
        /*001a*/ 	.short	0x0000


	//----- nvinfo : EIATTR_MAXREG_COUNT
	.align		4
        /*001c*/ 	.byte	0x03, 0x1b
        /*001e*/ 	.short	0x00a8


	//----- nvinfo : EIATTR_NUM_BARRIERS
	.align		4
        /*0020*/ 	.byte	0x02, 0x4c
        /*0022*/ 	.byte	0x01
	.zero		1


	//----- nvinfo : EIATTR_EXTERNS
	.align		4
        /*0024*/ 	.byte	0x04, 0x0f
        /*0026*/ 	.short	(.L_25 - .L_24)


	//   ....[0]....
	.align		4
.L_24:
        /*0028*/ 	.word	index@(__assertfail)


	//----- nvinfo : EIATTR_MERCURY_ISA_VERSION
	.align		4
.L_25:
        /*002c*/ 	.byte	0x03, 0x5f
        /*002e*/ 	.short	0x0101


	//----- nvinfo : EIATTR_INT_WARP_WIDE_INSTR_OFFSETS
	.align		4
        /*0030*/ 	.byte	0x04, 0x31
        /*0032*/ 	.short	(.L_27 - .L_26)


	//   ....[0]....
.L_26:
        /*0034*/ 	.word	0x00000430


	//   ....[1]....
        /*0038*/ 	.word	0x00000450


	//   ....[2]....
        /*003c*/ 	.word	0x00000620


	//   ....[3]....
        /*0040*/ 	.word	0x00002210


	//----- nvinfo : EIATTR_COOP_GROUP_MASK_REGIDS
	.align		4
.L_27:
        /*0044*/ 	.byte	0x04, 0x29
        /*0046*/ 	.short	(.L_29 - .L_28)


	//   ....[0]....
.L_28:
        /*0048*/ 	.word	0xffffffff


	//   ....[1]....
        /*004c*/ 	.word	0xffffffff


	//   ....[2]....
        /*0050*/ 	.word	0xffffffff


	//   ....[3]....
        /*0054*/ 	.word	0xffffffff


	//   ....[4]....
        /*0058*/ 	.word	0xffffffff


	//   ....[5]....
        /*005c*/ 	.word	0xffffffff


	//----- nvinfo : EIATTR_COOP_GROUP_INSTR_OFFSETS
	.align		4
.L_29:
        /*0060*/ 	.byte	0x04, 0x28
        /*0062*/ 	.short	(.L_31 - .L_30)


	//   ....[0]....
.L_30:
        /*0064*/ 	.word	0x00000060


	//   ....[1]....
        /*0068*/ 	.word	0x00000070


	//   ....[2]....
        /*006c*/ 	.word	0x00000130


	//   ....[3]....
        /*0070*/ 	.word	0x000002d0


	//   ....[4]....
        /*0074*/ 	.word	0x00000790


	//   ....[5]....
        /*0078*/ 	.word	0x00001410


	//----- nvinfo : EIATTR_REG_RECONFIG
	.align		4
.L_31:
        /*007c*/ 	.byte	0x01, 0x54
	.zero		2


	//----- nvinfo : EIATTR_SYSCALL_OFFSETS
	.align		4
        /*0080*/ 	.byte	0x04, 0x46
        /*0082*/ 	.short	(.L_33 - .L_32)


	//   ....[0]....
.L_32:
        /*0084*/ 	.word	0x00001600


	//----- nvinfo : EIATTR_MBARRIER_INSTR_OFFSETS
	.align		4
.L_33:
        /*0088*/ 	.byte	0x04, 0x39
        /*008a*/ 	.short	(.L_35 - .L_34)


	//   ....[0]....
.L_34:
        /*008c*/ 	.word	0x00000230
        /*0090*/ 	.word	0x000000ff
        /*0094*/ 	.word	0x00000000
        /*0098*/ 	.short	0x0100
        /*009a*/ 	.byte	0x08
	.zero		1


	//   ....[1]....
        /*009c*/ 	.word	0x00000240
        /*00a0*/ 	.word	0x000000ff
        /*00a4*/ 	.word	0x00000020
        /*00a8*/ 	.short	0x0100
        /*00aa*/ 	.byte	0x08
	.zero		1


	//   ....[2]....
        /*00ac*/ 	.word	0x00000250
        /*00b0*/ 	.word	0x000000ff
        /*00b4*/ 	.word	0x00000008
        /*00b8*/ 	.short	0x0100
        /*00ba*/ 	.byte	0x08
	.zero		1


	//   ....[3]....
        /*00bc*/ 	.word	0x00000260
        /*00c0*/ 	.word	0x000000ff
        /*00c4*/ 	.word	0x00000028
        /*00c8*/ 	.short	0x0100
        /*00ca*/ 	.byte	0x08
	.zero		1


	//   ....[4]....
        /*00cc*/ 	.word	0x00000270
        /*00d0*/ 	.word	0x000000ff
        /*00d4*/ 	.word	0x00000010
        /*00d8*/ 	.short	0x0100
        /*00da*/ 	.byte	0x08
	.zero		1


	//   ....[5]....
        /*00dc*/ 	.word	0x00000280
        /*00e0*/ 	.word	0x000000ff
        /*00e4*/ 	.word	0x00000030
        /*00e8*/ 	.short	0x0100
        /*00ea*/ 	.byte	0x08
	.zero		1


	//   ....[6]....
        /*00ec*/ 	.word	0x00000290
        /*00f0*/ 	.word	0x000000ff
        /*00f4*/ 	.word	0x00000018
        /*00f8*/ 	.short	0x0100
        /*00fa*/ 	.byte	0x08
	.zero		1


	//   ....[7]....
        /*00fc*/ 	.word	0x000002a0
        /*0100*/ 	.word	0x000000ff
        /*0104*/ 	.word	0x00000038
        /*0108*/ 	.short	0x0100
        /*010a*/ 	.byte	0x08
	.zero		1


	//   ....[8]....
        /*010c*/ 	.word	0x000006c0
        /*0110*/ 	.word	0x000000ff
        /*0114*/ 	.word	0x00000050
        /*0118*/ 	.short	0x0100
        /*011a*/ 	.byte	0x06
	.zero		1


	//   ....[9]....
        /*011c*/ 	.word	0x00000740
        /*0120*/ 	.word	0x000000ff
        /*0124*/ 	.word	0x00000058
        /*0128*/ 	.short	0x0100
        /*012a*/ 	.byte	0x06
	.zero		1


	//   ....[10]....
        /*012c*/ 	.word	0x000016c0
        /*0130*/ 	.word	0x00000003
        /*0134*/ 	.word	0x00000000
        /*0138*/ 	.short	0x010a
        /*013a*/ 	.byte	0x3f
	.zero		1


	//   ....[11]....
        /*013c*/ 	.word	0x00001720
        /*0140*/ 	.word	0x00000003
        /*0144*/ 	.word	0x00000000
        /*0148*/ 	.short	0x010a
        /*014a*/ 	.byte	0x3f
	.zero		1


	//   ....[12]....
        /*014c*/ 	.word	0x00001c60
        /*0150*/ 	.word	0x00000005
        /*0154*/ 	.word	0x00000000
        /*0158*/ 	.short	0x010a
        /*015a*/ 	.byte	0x3f
	.zero		1


	//   ....[13]....
        /*015c*/ 	.word	0x00001ca0
        /*0160*/ 	.word	0x00000005
        /*0164*/ 	.word	0x00000000
        /*0168*/ 	.short	0x010a
        /*016a*/ 	.byte	0x3f
	.zero		1


	//   ....[14]....
        /*016c*/ 	.word	0x000020c0
        /*0170*/ 	.word	0x00000004
        /*0174*/ 	.word	0x00000000
        /*0178*/ 	.short	0x0101
        /*017a*/ 	.byte	0x3f
	.zero		1


	//   ....[15]....
        /*017c*/ 	.word	0x00002280
        /*0180*/ 	.word	0x00000000
        /*0184*/ 	.word	0x00000000
        /*0188*/ 	.short	0x0101
        /*018a*/ 	.byte	0x3f
	.zero		1


	//   ....[16]....
        /*018c*/ 	.word	0x00005530
        /*0190*/ 	.word	0x00000015
        /*0194*/ 	.word	0x00000020
        /*0198*/ 	.short	0x010a
        /*019a*/ 	.byte	0x3f
	.zero		1


	//   ....[17]....
        /*019c*/ 	.word	0x000059b0
        /*01a0*/ 	.word	0x00000006
        /*01a4*/ 	.word	0x00000058
        /*01a8*/ 	.short	0x0101
        /*01aa*/ 	.byte	0x3f
	.zero		1


	//   ....[18]....
        /*01ac*/ 	.word	0x000060d0
        /*01b0*/ 	.word	0x00000007
        /*01b4*/ 	.word	0x00000000
        /*01b8*/ 	.short	0x010a
        /*01ba*/ 	.byte	0x3f
	.zero		1


	//   ....[19]....
        /*01bc*/ 	.word	0x00006150
        /*01c0*/ 	.word	0x00000006
        /*01c4*/ 	.word	0x00000000
        /*01c8*/ 	.short	0x010a
        /*01ca*/ 	.byte	0x3f
	.zero		1


	//   ....[20]....
        /*01cc*/ 	.word	0x000061e0
        /*01d0*/ 	.word	0x00000007
        /*01d4*/ 	.word	0x00000000
        /*01d8*/ 	.short	0x010a
        /*01da*/ 	.byte	0x3f
	.zero		1


	//   ....[21]....
        /*01dc*/ 	.word	0x00006270
        /*01e0*/ 	.word	0x00000005
        /*01e4*/ 	.word	0x00000000
        /*01e8*/ 	.short	0x010a
        /*01ea*/ 	.byte	0x3f
	.zero		1


	//   ....[22]....
        /*01ec*/ 	.word	0x000062d0
        /*01f0*/ 	.word	0x00000003
        /*01f4*/ 	.word	0x00000000
        /*01f8*/ 	.short	0x010a
        /*01fa*/ 	.byte	0x3f
	.zero		1


	//   ....[23]....
        /*01fc*/ 	.word	0x00006320
        /*0200*/ 	.word	0x00000005
        /*0204*/ 	.word	0x00000000
        /*0208*/ 	.short	0x010a
        /*020a*/ 	.byte	0x3f
	.zero		1


	//   ....[24]....
        /*020c*/ 	.word	0x000063f0
        /*0210*/ 	.word	0x00000015
        /*0214*/ 	.word	0x00000020
        /*0218*/ 	.short	0x010a
        /*021a*/ 	.byte	0x3f
	.zero		1


	//   ....[25]....
        /*021c*/ 	.word	0x000064c0
        /*0220*/ 	.word	0x00000007
        /*0224*/ 	.word	0x00000000
        /*0228*/ 	.short	0x010a
        /*022a*/ 	.byte	0x3f
	.zero		1


	//   ....[26]....
        /*022c*/ 	.word	0x00006510
        /*0230*/ 	.word	0x00000006
        /*0234*/ 	.word	0x00000000
        /*0238*/ 	.short	0x010a
        /*023a*/ 	.byte	0x3f
	.zero		1


	//   ....[27]....
        /*023c*/ 	.word	0x00006560
        /*0240*/ 	.word	0x00000007
        /*0244*/ 	.word	0x00000000
        /*0248*/ 	.short	0x010a
        /*024a*/ 	.byte	0x3f
	.zero		1


	//----- nvinfo : EIATTR_NUM_MBARRIERS
	.align		4
.L_35:
        /*024c*/ 	.byte	0x03, 0x38
        /*024e*/ 	.short	0x000a


	//----- nvinfo : EIATTR_EXIT_INSTR_OFFSETS
	.align		4
        /*0250*/ 	.byte	0x04, 0x1c
        /*0252*/ 	.short	(.L_37 - .L_36)


	//   ....[0]....
.L_36:
        /*0254*/ 	.word	0x00000960


	//   ....[1]....
        /*0258*/ 	.word	0x00001170


	//   ....[2]....
        /*025c*/ 	.word	0x00004cc0


	//   ....[3]....
        /*0260*/ 	.word	0x00005220


	//   ....[4]....
        /*0264*/ 	.word	0x000062c0


	//----- nvinfo : EIATTR_MAX_THREADS
	.align		4
.L_37:
        /*0268*/ 	.byte	0x04, 0x05
        /*026a*/ 	.short	(.L_39 - .L_38)
.L_38:
        /*026c*/ 	.word	0x00000180
        /*0270*/ 	.word	0x00000001
        /*0274*/ 	.word	0x00000001


	//----- nvinfo : EIATTR_CRS_STACK_SIZE
	.align		4
.L_39:
        /*0278*/ 	.byte	0x04, 0x1e
        /*027a*/ 	.short	(.L_41 - .L_40)
.L_40:
        /*027c*/ 	.word	0x00000000


	//----- nvinfo : EIATTR_CBANK_PARAM_SIZE
	.align		4
.L_41:
        /*0280*/ 	.byte	0x03, 0x19
        /*0282*/ 	.short	0x0470


	//----- nvinfo : EIATTR_PARAM_CBANK
	.align		4
        /*0284*/ 	.byte	0x04, 0x0a
        /*0286*/ 	.short	(.L_43 - .L_42)
	.align		4
.L_42:
        /*0288*/ 	.word	index@(.nv.constant0._ZN7cutlass13device_kernelINS_4gemm6kernel13GemmUniversalIN4cute5tupleIJiiiiEEENS1_10collective13CollectiveMmaINS1_34MainloopSm90TmaGmmaWarpSpecializedILi4ENS5_IJNS4_1CILi1EEENSA_ILi8EEESB_EEENS1_35KernelTmaWarpSpecializedCooperativeEEENS5_IJNSA_ILi128EEENSA_ILi64EEESG_EEENS_6half_tENS5_IJlSB_lEEESJ_SK_NS4_8TiledMMAINS4_8MMA_AtomIJNS4_4SM904GMMA25MMA_64x64x16_F32F16F16_SSILNSO_5MajorE0ELSQ_0ELNSO_7ScaleInE1ELSR_1EEEEEENS4_6LayoutINS5_IJNSA_ILi2EEESB_SB_EEENS5_IJSB_NSA_ILi0EEESX_EEEEENS5_IJNS4_10UnderscoreES10_S10_EEEEENS4_23SM90_TMA_LOAD_MULTICASTENS4_14ComposedLayoutINS4_7SwizzleILi3ELi4ELi3EEENS4_18smem_ptr_flag_bitsILi16EEENSU_INS5_IJSC_SH_EEENS5_IJSH_SB_EEEEEEEvNS4_8identityENS4_13SM90_TMA_LOADES1C_vS1D_EENS_8epilogue10collective6detail29Sm90TmaWarpSpecializedAdapterINS1H_15DefaultEpilogueISJ_SK_SK_NS1G_6thread17LinearCombinationISJ_Li1EffLNS1L_9ScaleType4KindE0ELNS_15FloatRoundStyleE2ESJ_EENS1_15EpilogueDefaultEEEEEvvEEEEvNT_6ParamsE)
        /*028c*/ 	.short	0x0210
        /*028e*/ 	.short	0x0470


	//----- nvinfo : EIATTR_SW_WAR
	.align		4
.L_43:
        /*0290*/ 	.byte	0x04, 0x36
        /*0292*/ 	.short	(.L_45 - .L_44)
.L_44:
        /*0294*/ 	.word	0x00000008
.L_45:


//--------------------- .nv.callgraph             --------------------------
	.section	.nv.callgraph,"",@"SHT_CUDA_CALLGRAPH"
	.align	4
	.sectionentsize	8
	.align		4
        /*0000*/ 	.word	0x00000000
	.align		4
        /*0004*/ 	.word	0xffffffff
	.align		4
        /*0008*/ 	.word	index@(_ZN7cutlass13device_kernelINS_4gemm6kernel13GemmUniversalIN4cute5tupleIJiiiiEEENS1_10collective13CollectiveMmaINS1_34MainloopSm90TmaGmmaWarpSpecializedILi4ENS5_IJNS4_1CILi1EEENSA_ILi8EEESB_EEENS1_35KernelTmaWarpSpecializedCooperativeEEENS5_IJNSA_ILi128EEENSA_ILi64EEESG_EEENS_6half_tENS5_IJlSB_lEEESJ_SK_NS4_8TiledMMAINS4_8MMA_AtomIJNS4_4SM904GMMA25MMA_64x64x16_F32F16F16_SSILNSO_5MajorE0ELSQ_0ELNSO_7ScaleInE1ELSR_1EEEEEENS4_6LayoutINS5_IJNSA_ILi2EEESB_SB_EEENS5_IJSB_NSA_ILi0EEESX_EEEEENS5_IJNS4_10UnderscoreES10_S10_EEEEENS4_23SM90_TMA_LOAD_MULTICASTENS4_14ComposedLayoutINS4_7SwizzleILi3ELi4ELi3EEENS4_18smem_ptr_flag_bitsILi16EEENSU_INS5_IJSC_SH_EEENS5_IJSH_SB_EEEEEEEvNS4_8identityENS4_13SM90_TMA_LOADES1C_vS1D_EENS_8epilogue10collective6detail29Sm90TmaWarpSpecializedAdapterINS1H_15DefaultEpilogueISJ_SK_SK_NS1G_6thread17LinearCombinationISJ_Li1EffLNS1L_9ScaleType4KindE0ELNS_15FloatRoundStyleE2ESJ_EENS1_15EpilogueDefaultEEEEEvvEEEEvNT_6ParamsE)
	.align		4
        /*000c*/ 	.word	index@(__assertfail)
	.align		4
        /*0010*/ 	.word	0x00000000
	.align		4
        /*0014*/ 	.word	0xfffffffe
	.align		4
        /*0018*/ 	.word	0x00000000
	.align		4
        /*001c*/ 	.word	0xfffffffd
	.align		4
        /*0020*/ 	.word	0x00000000
	.align		4
        /*0024*/ 	.word	0xfffffffc


//--------------------- .nv.constant4             --------------------------
	.section	.nv.constant4,"a",@progbits
	.align	8
	.align		8
.nv.constant4:
        /*0000*/ 	.dword	__assertfail
	.align		8
        /*0008*/ 	.dword	__unnamed_1
	.align		8
        /*0010*/ 	.dword	_ZN40_INTERNAL_dd85f372_4_k_cu_209ac885_313084cuda3std3__45__cpo5beginE
	.align		8
        /*0018*/ 	.dword	_ZN40_INTERNAL_dd85f372_4_k_cu_209ac885_313084cuda3std3__45__cpo3endE
	.align		8
        /*0020*/ 	.dword	_ZN40_INTERNAL_dd85f372_4_k_cu_209ac885_313084cuda3std3__45__cpo6cbeginE
	.align		8
        /*0028*/ 	.dword	_ZN40_INTERNAL_dd85f372_4_k_cu_209ac885_313084cuda3std3__45__cpo4cendE
	.align		8
        /*0030*/ 	.dword	_ZN40_INTERNAL_dd85f372_4_k_cu_209ac885_313084cuda3std3__442_GLOBAL__N__dd85f372_4_k_cu_209ac885_313086ignoreE
	.align		8
        /*0038*/ 	.dword	_ZN40_INTERNAL_dd85f372_4_k_cu_209ac885_313084cuda3std3__419piecewise_constructE
	.align		8
        /*0040*/ 	.dword	_ZN40_INTERNAL_dd85f372_4_k_cu_209ac885_313084cuda3std3__48in_placeE
	.align		8
        /*0048*/ 	.dword	_ZN40_INTERNAL_dd85f372_4_k_cu_209ac885_313084cuda3std6ranges3__45__cpo4swapE
	.align		8
        /*0050*/ 	.dword	_ZN40_INTERNAL_dd85f372_4_k_cu_209ac885_313084cuda3std6ranges3__45__cpo9iter_moveE
	.align		8
        /*0058*/ 	.dword	_ZN40_INTERNAL_dd85f372_4_k_cu_209ac885_313084cute7productE
	.align		8
        /*0060*/ 	.dword	_ZN40_INTERNAL_dd85f372_4_k_cu_209ac885_313084cute1_E
	.align		8
        /*0068*/ 	.dword	$str$22
	.align		8
        /*0070*/ 	.dword	$str$23


//--------------------- .text._ZN7cutlass13device_kernelINS_4gemm6kernel13GemmUniversalIN4cute5tupleIJiiiiEEENS1_10collective13CollectiveMmaINS1_34MainloopSm90TmaGmmaWarpSpecializedILi4ENS5_IJNS4_1CILi1EEENSA_ILi8EEESB_EEENS1_35KernelTmaWarpSpecializedCooperativeEEENS5_IJNSA_ILi128EEENSA_ILi64EEESG_EEENS_6half_tENS5_IJlSB_lEEESJ_SK_NS4_8TiledMMAINS4_8MMA_AtomIJNS4_4SM904GMMA25MMA_64x64x16_F32F16F16_SSILNSO_5MajorE0ELSQ_0ELNSO_7ScaleInE1ELSR_1EEEEEENS4_6LayoutINS5_IJNSA_ILi2EEESB_SB_EEENS5_IJSB_NSA_ILi0EEESX_EEEEENS5_IJNS4_10UnderscoreES10_S10_EEEEENS4_23SM90_TMA_LOAD_MULTICASTENS4_14ComposedLayoutINS4_7SwizzleILi3ELi4ELi3EEENS4_18smem_ptr_flag_bitsILi16EEENSU_INS5_IJSC_SH_EEENS5_IJSH_SB_EEEEEEEvNS4_8identityENS4_13SM90_TMA_LOADES1C_vS1D_EENS_8epilogue10collective6detail29Sm90TmaWarpSpecializedAdapterINS1H_15DefaultEpilogueISJ_SK_SK_NS1G_6thread17LinearCombinationISJ_Li1EffLNS1L_9ScaleType4KindE0ELNS_15FloatRoundStyleE2ESJ_EENS1_15EpilogueDefaultEEEEEvvEEEEvNT_6ParamsE --------------------------
	.section	.text._ZN7cutlass13device_kernelINS_4gemm6kernel13GemmUniversalIN4cute5tupleIJiiiiEEENS1_10collective13CollectiveMmaINS1_34MainloopSm90TmaGmmaWarpSpecializedILi4ENS5_IJNS4_1CILi1EEENSA_ILi8EEESB_EEENS1_35KernelTmaWarpSpecializedCooperativeEEENS5_IJNSA_ILi128EEENSA_ILi64EEESG_EEENS_6half_tENS5_IJlSB_lEEESJ_SK_NS4_8TiledMMAINS4_8MMA_AtomIJNS4_4SM904GMMA25MMA_64x64x16_F32F16F16_SSILNSO_5MajorE0ELSQ_0ELNSO_7ScaleInE1ELSR_1EEEEEENS4_6LayoutINS5_IJNSA_ILi2EEESB_SB_EEENS5_IJSB_NSA_ILi0EEESX_EEEEENS5_IJNS4_10UnderscoreES10_S10_EEEEENS4_23SM90_TMA_LOAD_MULTICASTENS4_14ComposedLayoutINS4_7SwizzleILi3ELi4ELi3EEENS4_18smem_ptr_flag_bitsILi16EEENSU_INS5_IJSC_SH_EEENS5_IJSH_SB_EEEEEEEvNS4_8identityENS4_13SM90_TMA_LOADES1C_vS1D_EENS_8epilogue10collective6detail29Sm90TmaWarpSpecializedAdapterINS1H_15DefaultEpilogueISJ_SK_SK_NS1G_6thread17LinearCombinationISJ_Li1EffLNS1L_9ScaleType4KindE0ELNS_15FloatRoundStyleE2ESJ_EENS1_15EpilogueDefaultEEEEEvvEEEEvNT_6ParamsE,"ax",@progbits
	.align	128
.text._ZN7cutlass13device_kernelINS_4gemm6kernel13GemmUniversalIN4cute5tupleIJiiiiEEENS1_10collective13CollectiveMmaINS1_34MainloopSm90TmaGmmaWarpSpecializedILi4ENS5_IJNS4_1CILi1EEENSA_ILi8EEESB_EEENS1_35KernelTmaWarpSpecializedCooperativeEEENS5_IJNSA_ILi128EEENSA_ILi64EEESG_EEENS_6half_tENS5_IJlSB_lEEESJ_SK_NS4_8TiledMMAINS4_8MMA_AtomIJNS4_4SM904GMMA25MMA_64x64x16_F32F16F16_SSILNSO_5MajorE0ELSQ_0ELNSO_7ScaleInE1ELSR_1EEEEEENS4_6LayoutINS5_IJNSA_ILi2EEESB_SB_EEENS5_IJSB_NSA_ILi0EEESX_EEEEENS5_IJNS4_10UnderscoreES10_S10_EEEEENS4_23SM90_TMA_LOAD_MULTICASTENS4_14ComposedLayoutINS4_7SwizzleILi3ELi4ELi3EEENS4_18smem_ptr_flag_bitsILi16EEENSU_INS5_IJSC_SH_EEENS5_IJSH_SB_EEEEEEEvNS4_8identityENS4_13SM90_TMA_LOADES1C_vS1D_EENS_8epilogue10collective6detail29Sm90TmaWarpSpecializedAdapterINS1H_15DefaultEpilogueISJ_SK_SK_NS1G_6thread17LinearCombinationISJ_Li1EffLNS1L_9ScaleType4KindE0ELNS_15FloatRoundStyleE2ESJ_EENS1_15EpilogueDefaultEEEEEvvEEEEvNT_6ParamsE:
        .type           _ZN7cutlass13device_kernelINS_4gemm6kernel13GemmUniversalIN4cute5tupleIJiiiiEEENS1_10collective13CollectiveMmaINS1_34MainloopSm90TmaGmmaWarpSpecializedILi4ENS5_IJNS4_1CILi1EEENSA_ILi8EEESB_EEENS1_35KernelTmaWarpSpecializedCooperativeEEENS5_IJNSA_ILi128EEENSA_ILi64EEESG_EEENS_6half_tENS5_IJlSB_lEEESJ_SK_NS4_8TiledMMAINS4_8MMA_AtomIJNS4_4SM904GMMA25MMA_64x64x16_F32F16F16_SSILNSO_5MajorE0ELSQ_0ELNSO_7ScaleInE1ELSR_1EEEEEENS4_6LayoutINS5_IJNSA_ILi2EEESB_SB_EEENS5_IJSB_NSA_ILi0EEESX_EEEEENS5_IJNS4_10UnderscoreES10_S10_EEEEENS4_23SM90_TMA_LOAD_MULTICASTENS4_14ComposedLayoutINS4_7SwizzleILi3ELi4ELi3EEENS4_18smem_ptr_flag_bitsILi16EEENSU_INS5_IJSC_SH_EEENS5_IJSH_SB_EEEEEEEvNS4_8identityENS4_13SM90_TMA_LOADES1C_vS1D_EENS_8epilogue10collective6detail29Sm90TmaWarpSpecializedAdapterINS1H_15DefaultEpilogueISJ_SK_SK_NS1G_6thread17LinearCombinationISJ_Li1EffLNS1L_9ScaleType4KindE0ELNS_15FloatRoundStyleE2ESJ_EENS1_15EpilogueDefaultEEEEEvvEEEEvNT_6ParamsE,@function
        .size           _ZN7cutlass13device_kernelINS_4gemm6kernel13GemmUniversalIN4cute5tupleIJiiiiEEENS1_10collective13CollectiveMmaINS1_34MainloopSm90TmaGmmaWarpSpecializedILi4ENS5_IJNS4_1CILi1EEENSA_ILi8EEESB_EEENS1_35KernelTmaWarpSpecializedCooperativeEEENS5_IJNSA_ILi128EEENSA_ILi64EEESG_EEENS_6half_tENS5_IJlSB_lEEESJ_SK_NS4_8TiledMMAINS4_8MMA_AtomIJNS4_4SM904GMMA25MMA_64x64x16_F32F16F16_SSILNSO_5MajorE0ELSQ_0ELNSO_7ScaleInE1ELSR_1EEEEEENS4_6LayoutINS5_IJNSA_ILi2EEESB_SB_EEENS5_IJSB_NSA_ILi0EEESX_EEEEENS5_IJNS4_10UnderscoreES10_S10_EEEEENS4_23SM90_TMA_LOAD_MULTICASTENS4_14ComposedLayoutINS4_7SwizzleILi3ELi4ELi3EEENS4_18smem_ptr_flag_bitsILi16EEENSU_INS5_IJSC_SH_EEENS5_IJSH_SB_EEEEEEEvNS4_8identityENS4_13SM90_TMA_LOADES1C_vS1D_EENS_8epilogue10collective6detail29Sm90TmaWarpSpecializedAdapterINS1H_15DefaultEpilogueISJ_SK_SK_NS1G_6thread17LinearCombinationISJ_Li1EffLNS1L_9ScaleType4KindE0ELNS_15FloatRoundStyleE2ESJ_EENS1_15EpilogueDefaultEEEEEvvEEEEvNT_6ParamsE,(.L_x_133 - _ZN7cutlass13device_kernelINS_4gemm6kernel13GemmUniversalIN4cute5tupleIJiiiiEEENS1_10collective13CollectiveMmaINS1_34MainloopSm90TmaGmmaWarpSpecializedILi4ENS5_IJNS4_1CILi1EEENSA_ILi8EEESB_EEENS1_35KernelTmaWarpSpecializedCooperativeEEENS5_IJNSA_ILi128EEENSA_ILi64EEESG_EEENS_6half_tENS5_IJlSB_lEEESJ_SK_NS4_8TiledMMAINS4_8MMA_AtomIJNS4_4SM904GMMA25MMA_64x64x16_F32F16F16_SSILNSO_5MajorE0ELSQ_0ELNSO_7ScaleInE1ELSR_1EEEEEENS4_6LayoutINS5_IJNSA_ILi2EEESB_SB_EEENS5_IJSB_NSA_ILi0EEESX_EEEEENS5_IJNS4_10UnderscoreES10_S10_EEEEENS4_23SM90_TMA_LOAD_MULTICASTENS4_14ComposedLayoutINS4_7SwizzleILi3ELi4ELi3EEENS4_18smem_ptr_flag_bitsILi16EEENSU_INS5_IJSC_SH_EEENS5_IJSH_SB_EEEEEEEvNS4_8identityENS4_13SM90_TMA_LOADES1C_vS1D_EENS_8epilogue10collective6detail29Sm90TmaWarpSpecializedAdapterINS1H_15DefaultEpilogueISJ_SK_SK_NS1G_6thread17LinearCombinationISJ_Li1EffLNS1L_9ScaleType4KindE0ELNS_15FloatRoundStyleE2ESJ_EENS1_15EpilogueDefaultEEEEEvvEEEEvNT_6ParamsE)
        .other          _ZN7cutlass13device_kernelINS_4gemm6kernel13GemmUniversalIN4cute5tupleIJiiiiEEENS1_10collective13CollectiveMmaINS1_34MainloopSm90TmaGmmaWarpSpecializedILi4ENS5_IJNS4_1CILi1EEENSA_ILi8EEESB_EEENS1_35KernelTmaWarpSpecializedCooperativeEEENS5_IJNSA_ILi128EEENSA_ILi64EEESG_EEENS_6half_tENS5_IJlSB_lEEESJ_SK_NS4_8TiledMMAINS4_8MMA_AtomIJNS4_4SM904GMMA25MMA_64x64x16_F32F16F16_SSILNSO_5MajorE0ELSQ_0ELNSO_7ScaleInE1ELSR_1EEEEEENS4_6LayoutINS5_IJNSA_ILi2EEESB_SB_EEENS5_IJSB_NSA_ILi0EEESX_EEEEENS5_IJNS4_10UnderscoreES10_S10_EEEEENS4_23SM90_TMA_LOAD_MULTICASTENS4_14ComposedLayoutINS4_7SwizzleILi3ELi4ELi3EEENS4_18smem_ptr_flag_bitsILi16EEENSU_INS5_IJSC_SH_EEENS5_IJSH_SB_EEEEEEEvNS4_8identityENS4_13SM90_TMA_LOADES1C_vS1D_EENS_8epilogue10collective6detail29Sm90TmaWarpSpecializedAdapterINS1H_15DefaultEpilogueISJ_SK_SK_NS1G_6thread17LinearCombinationISJ_Li1EffLNS1L_9ScaleType4KindE0ELNS_15FloatRoundStyleE2ESJ_EENS1_15EpilogueDefaultEEEEEvvEEEEvNT_6ParamsE,@"STO_CUDA_ENTRY STV_DEFAULT"
_ZN7cutlass13device_kernelINS_4gemm6kernel13GemmUniversalIN4cute5tupleIJiiiiEEENS1_10collective13CollectiveMmaINS1_34MainloopSm90TmaGmmaWarpSpecializedILi4ENS5_IJNS4_1CILi1EEENSA_ILi8EEESB_EEENS1_35KernelTmaWarpSpecializedCooperativeEEENS5_IJNSA_ILi128EEENSA_ILi64EEESG_EEENS_6half_tENS5_IJlSB_lEEESJ_SK_NS4_8TiledMMAINS4_8MMA_AtomIJNS4_4SM904GMMA25MMA_64x64x16_F32F16F16_SSILNSO_5MajorE0ELSQ_0ELNSO_7ScaleInE1ELSR_1EEEEEENS4_6LayoutINS5_IJNSA_ILi2EEESB_SB_EEENS5_IJSB_NSA_ILi0EEESX_EEEEENS5_IJNS4_10UnderscoreES10_S10_EEEEENS4_23SM90_TMA_LOAD_MULTICASTENS4_14ComposedLayoutINS4_7SwizzleILi3ELi4ELi3EEENS4_18smem_ptr_flag_bitsILi16EEENSU_INS5_IJSC_SH_EEENS5_IJSH_SB_EEEEEEEvNS4_8identityENS4_13SM90_TMA_LOADES1C_vS1D_EENS_8epilogue10collective6detail29Sm90TmaWarpSpecializedAdapterINS1H_15DefaultEpilogueISJ_SK_SK_NS1G_6thread17LinearCombinationISJ_Li1EffLNS1L_9ScaleType4KindE0ELNS_15FloatRoundStyleE2ESJ_EENS1_15EpilogueDefaultEEEEEvvEEEEvNT_6ParamsE:
[----:B------:R-:W0:Y:S01]  /*0000*/  LDC R1, c[0x0][0x28] ;  /* 0x00000a00ff017b82 */ /* 0x000e220000000800 */
[----:B------:R-:W1:Y:S01]  /*0010*/  S2R R62, SR_TID.X ;  /* 0x00000000003e7919 */ /* 0x000e620000002100 */
[----:B------:R-:W-:Y:S01]  /*0020*/  ELECT P0, URZ, PT ;  /* 0x00000000003f782f */ /* 0x000fe20003800000 */
[----:B------:R-:W-:Y:S01]  /*0030*/  BSSY B0, `(.L_x_0) ;  /* 0x000000f000007945 */ /* 0x000fe20003800000 */
[--C-:B-1----:R-:W-:Y:S02]  /*0040*/  SHF.R.U32.HI R0, RZ, 0x5, R62.reuse ;  /* 0x00000005ff007819 */ /* 0x102fe4000001163e */
[----:B------:R-:W-:-:S03]  /*0050*/  SHF.R.U32.HI R6, RZ, 0x7, R62 ;  /* 0x00000007ff067819 */ /* 0x000fc6000001163e */
[----:B------:R-:W1:Y:S04]  /*0060*/  SHFL.IDX PT, R3, R0, RZ, 0x1f ;  /* 0x00001fff00037589 */ /* 0x000e6800000e0000 */
[----:B------:R2:W3:Y:S01]  /*0070*/  SHFL.IDX PT, R2, R6, RZ, 0x1f ;  /* 0x00001fff06027589 */ /* 0x0004e200000e0000 */
[----:B-1----:R-:W-:-:S13]  /*0080*/  ISETP.NE.OR P0, PT, R3, RZ, !P0 ;  /* 0x000000ff0300720c */ /* 0x002fda0004705670 */
[----:B0-23--:R-:W-:Y:S05]  /*0090*/  @P0 BRA `(.L_x_1) ;  /* 0x0000000000200947 */ /* 0x00dfea0003800000 */
[----:B------:R-:W-:Y:S02]  /*00a0*/  ULDC.64 UR4, c[0x0][0x198] ;  /* 0x0000660000047ab9 */ /* 0x000fe40000000a00 */
[----:B------:R-:W-:Y:S02]  /*00b0*/  UIADD3 UR6, UP0, UR4, 0xf0, URZ ;  /* 0x000000f004067890 */ /* 0x000fe4000ff1e03f */
[----:B------:R-:W-:Y:S02]  /*00c0*/  UIADD3 UR4, UP1, UR4, 0x1f0, URZ ;  /* 0x000001f004047890 */ /* 0x000fe4000ff3e03f */
[----:B------:R-:W-:Y:S02]  /*00d0*/  UIADD3.X UR7, URZ, UR5, URZ, UP0, !UPT ;  /* 0x000000053f077290 */ /* 0x000fe400087fe43f */
[----:B------:R-:W-:-:S07]  /*00e0*/  UIADD3.X UR5, URZ, UR5, URZ, UP1, !UPT ;  /* 0x000000053f057290 */ /* 0x000fce0008ffe43f */
[----:B------:R0:W-:Y:S02]  /*00f0*/  UTMACCTL.PF [UR6] ;  /* 0x00000000060079b9 */ /* 0x0001e40008040000 */
[----:B------:R0:W-:Y:S02]  /*0100*/  UTMACCTL.PF [UR4] ;  /* 0x00000000040079b9 */ /* 0x0001e40008040000 */
[----:B0-----:R-:W-:Y:S01]  /*0110*/  NOP ;  /* 0x0000000000007918 */ /* 0x001fe20000000000 */
.L_x_1:
[----:B------:R-:W-:Y:S05]  /*0120*/  BSYNC B0 ;  /* 0x0000000000007941 */ /* 0x000fea0003800000 */
.L_x_0:
[----:B------:R-:W0:Y:S02]  /*0130*/  SHFL.IDX PT, R5, R0, RZ, 0x1f ;  /* 0x00001fff00057589 */ /* 0x000e2400000e0000 */
[----:B0-----:R-:W-:-:S13]  /*0140*/  ISETP.NE.AND P0, PT, R5, RZ, PT ;  /* 0x000000ff0500720c */ /* 0x001fda0003f05270 */
[----:B------:R-:W-:Y:S05]  /*0150*/  @P0 BRA `(.L_x_2) ;  /* 0x0000000000580947 */ /* 0x000fea0003800000 */
[----:B------:R-:W0:Y:S01]  /*0160*/  S2UR UR8, SR_CgaCtaId ;  /* 0x00000000000879c3 */ /* 0x000e220000008800 */
[----:B------:R-:W-:Y:S01]  /*0170*/  UMOV UR4, 0x400 ;  /* 0x0000040000047882 */ /* 0x000fe20000000000 */
[----:B------:R-:W-:Y:S01]  /*0180*/  UMOV UR5, 0x1 ;  /* 0x0000000100057882 */ /* 0x000fe20000000000 */
[----:B------:R-:W-:Y:S01]  /*0190*/  UMOV UR6, 0x10 ;  /* 0x0000001000067882 */ /* 0x000fe20000000000 */
[----:B------:R-:W-:Y:S01]  /*01a0*/  ELECT P0, URZ, PT ;  /* 0x00000000003f782f */ /* 0x000fe20003800000 */
[----:B------:R-:W-:-:S04]  /*01b0*/  UIADD3 UR6, -UR6, 0x100000, URZ ;  /* 0x0010000006067890 */ /* 0x000fc8000fffe13f */
[----:B------:R-:W-:Y:S02]  /*01c0*/  USHF.L.U32 UR7, UR6, 0xb, URZ ;  /* 0x0000000b06077899 */ /* 0x000fe4000800063f */
[----:B------:R-:W-:Y:S02]  /*01d0*/  USHF.L.U32 UR6, UR6, 0x1, URZ ;  /* 0x0000000106067899 */ /* 0x000fe4000800063f */
[----:B0-----:R-:W-:Y:S02]  /*01e0*/  ULEA UR8, UR8, UR4, 0x18 ;  /* 0x0000000408087291 */ /* 0x001fe4000f8ec03f */
[----:B------:R-:W-:-:S04]  /*01f0*/  UIADD3 UR4, -UR5, 0x100000, URZ ;  /* 0x0010000005047890 */ /* 0x000fc8000fffe13f */
[----:B------:R-:W-:Y:S02]  /*0200*/  USHF.L.U32 UR5, UR4, 0xb, URZ ;  /* 0x0000000b04057899 */ /* 0x000fe4000800063f */
[----:B------:R-:W-:Y:S01]  /*0210*/  USHF.L.U32 UR4, UR4, 0x1, URZ ;  /* 0x0000000104047899 */ /* 0x000fe2000800063f */
[----:B------:R-:W0:Y:S11]  /*0220*/  FENCE.VIEW.ASYNC.S ;  /* 0x00000000000073c6 */ /* 0x000e360000000000 */
[----:B0-----:R0:W1:Y:S01]  /*0230*/  SYNCS.EXCH.64 URZ, [UR8], UR4 ;  /* 0x00000004083f75b2 */ /* 0x0010620008000100 */
[----:B------:R0:W2:Y:S01]  /*0240*/  SYNCS.EXCH.64 URZ, [UR8+0x20], UR6 ;  /* 0x00002006083f75b2 */ /* 0x0000a20008000100 */
[----:B------:R0:W3:Y:S01]  /*0250*/  SYNCS.EXCH.64 URZ, [UR8+0x8], UR4 ;  /* 0x00000804083f75b2 */ /* 0x0000e20008000100 */
[----:B------:R0:W4:Y:S01]  /*0260*/  SYNCS.EXCH.64 URZ, [UR8+0x28], UR6 ;  /* 0x00002806083f75b2 */ /* 0x0001220008000100 */
[----:B------:R0:W0:Y:S01]  /*0270*/  SYNCS.EXCH.64 URZ, [UR8+0x10], UR4 ;  /* 0x00001004083f75b2 */ /* 0x0000220008000100 */
[----:B------:R0:W0:Y:S01]  /*0280*/  SYNCS.EXCH.64 URZ, [UR8+0x30], UR6 ;  /* 0x00003006083f75b2 */ /* 0x0000220008000100 */
[----:B------:R0:W0:Y:S01]  /*0290*/  SYNCS.EXCH.64 URZ, [UR8+0x18], UR4 ;  /* 0x00001804083f75b2 */ /* 0x0000220008000100 */
[----:B------:R0:W0:Y:S01]  /*02a0*/  SYNCS.EXCH.64 URZ, [UR8+0x38], UR6 ;  /* 0x00003806083f75b2 */ /* 0x0000220008000100 */
[----:B------:R-:W-:Y:S01]  /*02b0*/  NOP ;  /* 0x0000000000007918 */ /* 0x000fe20000000000 */
.L_x_2:
[----:B------:R-:W-:Y:S01]  /*02c0*/  SHF.R.S32.HI R7, RZ, 0x1f, R62 ;  /* 0x0000001fff077819 */ /* 0x000fe2000001143e */
[----:B------:R-:W5:Y:S01]  /*02d0*/  SHFL.IDX PT, R0, R0, RZ, 0x1f ;  /* 0x00001fff00007589 */ /* 0x000f6200000e0000 */
[----:B0-----:R-:W0:Y:S01]  /*02e0*/  S2UR UR8, SR_CTAID.X ;  /* 0x00000000000879c3 */ /* 0x001e220000002500 */
[----:B------:R-:W-:Y:S02]  /*02f0*/  ELECT P0, URZ, PT ;  /* 0x00000000003f782f */ /* 0x000fe40003800000 */
[----:B------:R-:W-:Y:S01]  /*0300*/  LEA.HI R7, R7, R62, RZ, 0x7 ;  /* 0x0000003e07077211 */ /* 0x000fe200078f38ff */
[----:B------:R-:W1:Y:S01]  /*0310*/  S2R R4, SR_CTAID.Y ;  /* 0x0000000000047919 */ /* 0x000e620000002600 */
[----:B------:R-:W-:Y:S01]  /*0320*/  ULDC UR4, c[0x0][0x154] ;  /* 0x0000550000047ab9 */ /* 0x000fe20000000800 */
[----:B------:R-:W-:Y:S01]  /*0330*/  NOP ;  /* 0x0000000000007918 */ /* 0x000fe20000000000 */
[----:B------:R-:W-:Y:S01]  /*0340*/  LOP3.LUT R7, R7, 0xffffff80, RZ, 0xc0, !PT ;  /* 0xffffff8007077812 */ /* 0x000fe200078ec0ff */
[----:B------:R-:W-:Y:S01]  /*0350*/  NOP ;  /* 0x0000000000007918 */ /* 0x000fe20000000000 */
[----:B------:R-:W2:Y:S03]  /*0360*/  LDC R14, c[0x0][0x140] ;  /* 0x00005000ff0e7b82 */ /* 0x000ea60000000800 */
[----:B------:R-:W-:-:S05]  /*0370*/  IMAD.IADD R7, R62, 0x1, -R7 ;  /* 0x000000013e077824 */ /* 0x000fca00078e0a07 */
[----:B------:R-:W-:Y:S01]  /*0380*/  SHF.R.S32.HI R8, RZ, 0x1f, R7 ;  /* 0x0000001fff087819 */ /* 0x000fe20000011407 */
[----:B------:R-:W3:Y:S01]  /*0390*/  LDC R12, c[0x0][0x144] ;  /* 0x00005100ff0c7b82 */ /* 0x000ee20000000800 */
[----:B------:R-:W-:Y:S02]  /*03a0*/  LOP3.LUT P2, RZ, R7, 0x7, RZ, 0xc0, !PT ;  /* 0x0000000707ff7812 */ /* 0x000fe4000784c0ff */
[----:B------:R-:W-:Y:S02]  /*03b0*/  LEA.HI R8, R8, R7, RZ, 0x3 ;  /* 0x0000000708087211 */ /* 0x000fe400078f18ff */
[----:B-----5:R-:W-:Y:S02]  /*03c0*/  ISETP.NE.OR P0, PT, R0, RZ, !P0 ;  /* 0x000000ff0000720c */ /* 0x020fe40004705670 */
[--C-:B------:R-:W-:Y:S02]  /*03d0*/  SHF.R.S32.HI R0, RZ, 0x3, R8.reuse ;  /* 0x00000003ff007819 */ /* 0x100fe40000011408 */
[----:B------:R-:W-:-:S02]  /*03e0*/  SHF.R.S32.HI R9, RZ, 0x1f, R8 ;  /* 0x0000001fff097819 */ /* 0x000fc40000011408 */
[----:B------:R-:W-:Y:S02]  /*03f0*/  SHF.R.S32.HI R8, RZ, 0x1f, R5 ;  /* 0x0000001fff087819 */ /* 0x000fe40000011405 */
[----:B------:R-:W-:Y:S02]  /*0400*/  LEA.HI R9, R9, R0, RZ, 0x2 ;  /* 0x0000000009097211 */ /* 0x000fe400078f10ff */
[----:B------:R-:W-:Y:S02]  /*0410*/  LEA.HI R8, R8, R5, RZ, 0x2 ;  /* 0x0000000508087211 */ /* 0x000fe400078f10ff */
[----:B-1----:R-:W-:Y:S01]  /*0420*/  I2FP.F32.U32 R11, R4 ;  /* 0x00000004000b7245 */ /* 0x002fe20000201000 */
[----:B------:R-:W-:Y:S01]  /*0430*/  VOTEU.ALL UP0, P0 ;  /* 0x00000000003f7886 */ /* 0x000fe20000000000 */
[----:B------:R-:W-:Y:S01]  /*0440*/  LOP3.LUT R10, R8, 0x3ffffffc, RZ, 0xc0, !PT ;  /* 0x3ffffffc080a7812 */ /* 0x000fe200078ec0ff */
[----:B------:R-:W-:Y:S01]  /*0450*/  VOTEU.ALL UP1, P0 ;  /* 0x00000000003f7886 */ /* 0x000fe20000020000 */
[----:B------:R-:W-:Y:S01]  /*0460*/  LOP3.LUT R9, R9, 0xfffffffc, RZ, 0xc0, !PT ;  /* 0xfffffffc09097812 */ /* 0x000fe200078ec0ff */
[----:B------:R-:W-:Y:S01]  /*0470*/  FMUL R13, R11, UR4 ;  /* 0x000000040b0d7c20 */ /* 0x000fe20008400000 */
[----:B------:R-:W1:Y:S01]  /*0480*/  @!UP0 S2UR UR7, SR_CgaCtaId ;  /* 0x00000000000789c3 */ /* 0x000e620000008800 */
[----:B------:R-:W-:Y:S01]  /*0490*/  IMAD.IADD R11, R5, 0x1, -R10 ;  /* 0x00000001050b7824 */ /* 0x000fe200078e0a0a */
[----:B0-----:R-:W-:Y:S01]  /*04a0*/  I2FP.F32.U32 R10, UR8 ;  /* 0x00000008000a7c45 */ /* 0x001fe20008201000 */
[----:B------:R-:W-:Y:S01]  /*04b0*/  IMAD.IADD R8, R0, 0x1, -R9 ;  /* 0x0000000100087824 */ /* 0x000fe200078e0a09 */
[----:B------:R-:W-:Y:S01]  /*04c0*/  ULDC UR4, c[0x0][0x150] ;  /* 0x0000540000047ab9 */ /* 0x000fe20000000800 */
[----:B------:R-:W0:Y:S01]  /*04d0*/  F2I.U32.TRUNC.NTZ R13, R13 ;  /* 0x0000000d000d7305 */ /* 0x000e22000020f000 */
[----:B------:R-:W-:Y:S01]  /*04e0*/  SHF.R.S32.HI R0, RZ, 0x1f, R3 ;  /* 0x0000001fff007819 */ /* 0x000fe20000011403 */
[----:B------:R-:W-:Y:S01]  /*04f0*/  FMUL R10, R10, UR4 ;  /* 0x000000040a0a7c20 */ /* 0x000fe20008400000 */
[----:B------:R-:W5:Y:S01]  /*0500*/  LDC R9, c[0x0][0x148] ;  /* 0x00005200ff097b82 */ /* 0x000f620000000800 */
[----:B------:R-:W-:Y:S01]  /*0510*/  IMAD R8, R11, 0x4, R8 ;  /* 0x000000040b087824 */ /* 0x000fe200078e0208 */
[----:B------:R-:W-:Y:S01]  /*0520*/  LEA.HI R0, R0, R3, RZ, 0x2 ;  /* 0x0000000300007211 */ /* 0x000fe200078f10ff */
[----:B------:R-:W-:Y:S01]  /*0530*/  UMOV UR4, 0x20 ;  /* 0x0000002000047882 */ /* 0x000fe20000000000 */
[----:B------:R-:W-:Y:S01]  /*0540*/  @!UP0 UMOV UR6, 0x400 ;  /* 0x0000040000068882 */ /* 0x000fe20000000000 */
[----:B------:R-:W4:Y:S01]  /*0550*/  F2I.U32.TRUNC.NTZ R10, R10 ;  /* 0x0000000a000a7305 */ /* 0x000f22000020f000 */
[----:B------:R-:W-:Y:S01]  /*0560*/  LOP3.LUT R0, R0, 0xfffffffc, RZ, 0xc0, !PT ;  /* 0xfffffffc00007812 */ /* 0x000fe200078ec0ff */
[----:B------:R-:W-:Y:S01]  /*0570*/  IMAD.SHL.U32 R19, R8, 0x4, RZ ;  /* 0x0000000408137824 */ /* 0x000fe200078e00ff */
[----:B------:R-:W-:-:S04]  /*0580*/  @!UP0 UIADD3 UR4, -UR4, 0x100000, URZ ;  /* 0x0010000004048890 */ /* 0x000fc8000fffe13f */
[----:B------:R-:W-:Y:S02]  /*0590*/  @!UP0 USHF.L.U32 UR5, UR4, 0xb, URZ ;  /* 0x0000000b04058899 */ /* 0x000fe4000800063f */
[----:B------:R-:W-:Y:S01]  /*05a0*/  @!UP0 USHF.L.U32 UR4, UR4, 0x1, URZ ;  /* 0x0000000104048899 */ /* 0x000fe2000800063f */
[----:B--2---:R-:W-:Y:S01]  /*05b0*/  ISETP.EQ.U32.AND P3, PT, R14, 0x1, PT ;  /* 0x000000010e00780c */ /* 0x004fe20003f62070 */
[----:B------:R-:W-:Y:S01]  /*05c0*/  IMAD.IADD R3, R3, 0x1, -R0 ;  /* 0x0000000103037824 */ /* 0x000fe200078e0a00 */
[----:B------:R-:W-:Y:S01]  /*05d0*/  LOP3.LUT R19, R8, 0xc, R19, 0x78, !PT ;  /* 0x0000000c08137812 */ /* 0x000fe200078e7813 */
[----:B0-----:R-:W-:Y:S02]  /*05e0*/  IMAD.MOV R22, RZ, RZ, -R13 ;  /* 0x000000ffff167224 */ /* 0x001fe400078e0a0d */
[----:B------:R-:W-:Y:S01]  /*05f0*/  VIADD R8, R2, 0xffffffff ;  /* 0xffffffff02087836 */ /* 0x000fe20000000000 */
[----:B-1----:R-:W-:Y:S01]  /*0600*/  @!UP0 ULEA UR6, UR7, UR6, 0x18 ;  /* 0x0000000607068291 */ /* 0x002fe2000f8ec03f */
[----:B------:R-:W-:Y:S01]  /*0610*/  ISETP.NE.AND P1, PT, R3, 0x3, PT ;  /* 0x000000030300780c */ /* 0x000fe20003f25270 */
[----:B------:R-:W-:Y:S01]  /*0620*/  VOTEU.ALL UP0, P0 ;  /* 0x00000000003f7886 */ /* 0x000fe20000000000 */
[----:B------:R-:W-:Y:S01]  /*0630*/  ISETP.LT.U32.AND P0, PT, R19, 0x8, !P2 ;  /* 0x000000081300780c */ /* 0x000fe20005701070 */
[----:B----4-:R-:W-:Y:S01]  /*0640*/  IMAD.MOV R7, RZ, RZ, -R10 ;  /* 0x000000ffff077224 */ /* 0x010fe200078e0a0a */
[----:B------:R-:W-:-:S02]  /*0650*/  ISETP.EQ.OR P1, PT, R3, RZ, !P1 ;  /* 0x000000ff0300720c */ /* 0x000fc40004f22670 */
[----:B------:R-:W-:Y:S01]  /*0660*/  ISETP.GE.U32.AND P5, PT, R8, 0x2, PT ;  /* 0x000000020800780c */ /* 0x000fe20003fa6070 */
[----:B-----5:R-:W-:Y:S01]  /*0670*/  IMAD R0, R9, R22, R4 ;  /* 0x0000001609007224 */ /* 0x020fe200078e0204 */
[----:B------:R-:W-:Y:S01]  /*0680*/  ISETP.EQ.AND P1, PT, R2, RZ, P1 ;  /* 0x000000ff0200720c */ /* 0x000fe20000f22270 */
[----:B---3--:R-:W-:Y:S01]  /*0690*/  IMAD R7, R12, R7, UR8 ;  /* 0x000000080c077e24 */ /* 0x008fe2000f8e0207 */
[----:B------:R-:W-:Y:S01]  /*06a0*/  ISETP.NE.AND P2, PT, R2, RZ, PT ;  /* 0x000000ff0200720c */ /* 0x000fe20003f45270 */
[----:B------:R-:W0:Y:S02]  /*06b0*/  FENCE.VIEW.ASYNC.S ;  /* 0x00000000000073c6 */ /* 0x000e240000000000 */
[----:B0-----:R0:W1:Y:S01]  /*06c0*/  @!UP0 SYNCS.EXCH.64 URZ, [UR6+0x50], UR4 ;  /* 0x00005004063f85b2 */ /* 0x0010620008000100 */
[----:B------:R-:W-:Y:S02]  /*06d0*/  ISETP.NE.AND P4, PT, R0, R19, PT ;  /* 0x000000130000720c */ /* 0x000fe40003f85270 */
[----:B------:R-:W-:-:S02]  /*06e0*/  SEL R18, RZ, 0x1, !P1 ;  /* 0x00000001ff127807 */ /* 0x000fc40004800000 */
[----:B------:R-:W-:Y:S02]  /*06f0*/  ISETP.EQ.OR P4, PT, R7, RZ, !P4 ;  /* 0x000000ff0700720c */ /* 0x000fe40006782670 */
[----:B------:R-:W-:Y:S02]  /*0700*/  LOP3.LUT R0, R62, 0x7f, RZ, 0xc0, !PT ;  /* 0x0000007f3e007812 */ /* 0x000fe400078ec0ff */
[----:B------:R-:W-:Y:S02]  /*0710*/  PLOP3.LUT P0, PT, P0, P4, PT, 0x80, 0x0 ;  /* 0x000000000000781c */ /* 0x000fe40000709070 */
[----:B------:R-:W-:Y:S02]  /*0720*/  SEL R18, R18, 0x2, P5 ;  /* 0x0000000212127807 */ /* 0x000fe40002800000 */
[----:B------:R-:W-:Y:S01]  /*0730*/  P2R R68, PR, RZ, 0x1 ;  /* 0x00000001ff447803 */ /* 0x000fe20000000000 */
[----:B------:R0:W2:Y:S01]  /*0740*/  @!UP1 SYNCS.EXCH.64 URZ, [UR6+0x58], UR4 ;  /* 0x00005804063f95b2 */ /* 0x0000a20008000100 */
[----:B------:R-:W-:Y:S01]  /*0750*/  NOP ;  /* 0x0000000000007918 */ /* 0x000fe20000000000 */
[----:B------:R-:W-:Y:S06]  /*0760*/  @!P3 BRA `(.L_x_3) ;  /* 0x000000000008b947 */ /* 0x000fec0003800000 */
[----:B-12---:R-:W-:Y:S01]  /*0770*/  UCGABAR_ARV ;  /* 0x00000000000079c7 */ /* 0x006fe20008000000 */
[----:B------:R-:W-:Y:S05]  /*0780*/  BRA `(.L_x_4) ;  /* 0x0000000000047947 */ /* 0x000fea0003800000 */
.L_x_3:
[----:B-12---:R-:W-:Y:S01]  /*0790*/  NOP ;  /* 0x0000000000007918 */ /* 0x006fe20000000000 */
.L_x_4:
[----:B------:R-:W1:Y:S01]  /*07a0*/  LDC R2, c[0x0][0x65c] ;  /* 0x00019700ff027b82 */ /* 0x000e620000000800 */
[----:B------:R-:W-:Y:S02]  /*07b0*/  IMAD.U32 R10, RZ, RZ, UR8 ;  /* 0x00000008ff0a7e24 */ /* 0x000fe4000f8e00ff */
[----:B------:R-:W-:Y:S01]  /*07c0*/  IMAD.MOV.U32 R11, RZ, RZ, RZ ;  /* 0x000000ffff0b7224 */ /* 0x000fe200078e00ff */
[----:B-1----:R-:W-:-:S04]  /*07d0*/  ISETP.NE.AND P1, PT, R2, 0x1, PT ;  /* 0x000000010200780c */ /* 0x002fc80003f25270 */
[----:B------:R-:W-:-:S09]  /*07e0*/  P2R R5, PR, RZ, 0x2 ;  /* 0x00000002ff057803 */ /* 0x000fd20000000000 */
[----:B------:R-:W1:Y:S01]  /*07f0*/  @P1 LDC R17, c[0x0][0x10] ;  /* 0x00000400ff111b82 */ /* 0x000e620000000800 */
[----:B------:R-:W-:Y:S02]  /*0800*/  @P1 IMAD.MOV.U32 R5, RZ, RZ, RZ ;  /* 0x000000ffff051224 */ /* 0x000fe400078e00ff */
[----:B------:R-:W-:-:S05]  /*0810*/  @P1 IMAD.MOV.U32 R15, RZ, RZ, RZ ;  /* 0x000000ffff0f1224 */ /* 0x000fca00078e00ff */
[----:B------:R-:W2:Y:S01]  /*0820*/  @!P1 LDC R13, c[0x0][0xc] ;  /* 0x00000300ff0d9b82 */ /* 0x000ea20000000800 */
[----:B0-----:R-:W-:Y:S01]  /*0830*/  ULDC UR4, c[0x0][0xc] ;  /* 0x0000030000047ab9 */ /* 0x001fe20000000800 */
[----:B------:R-:W-:Y:S01]  /*0840*/  ULDC UR5, c[0x0][0x10] ;  /* 0x0000040000057ab9 */ /* 0x000fe20000000800 */
[----:B------:R-:W-:Y:S01]  /*0850*/  ULDC UR6, c[0x0][0x14] ;  /* 0x0000050000067ab9 */ /* 0x000fe20000000800 */
[----:B------:R-:W-:-:S04]  /*0860*/  UIMAD.WIDE.U32 UR4, UR4, UR5, URZ ;  /* 0x00000005040472a5 */ /* 0x000fc8000f8e003f */
[----:B------:R-:W-:Y:S02]  /*0870*/  UIMAD.WIDE.U32 UR38, UR4, UR6, URZ ;  /* 0x00000006042672a5 */ /* 0x000fe4000f8e003f */
[----:B------:R-:W-:-:S04]  /*0880*/  UIMAD UR41, UR5, UR6, URZ ;  /* 0x00000006052972a4 */ /* 0x000fc8000f8e023f */
[----:B------:R-:W-:Y:S01]  /*0890*/  UIADD3 UR41, UR39, UR41, URZ ;  /* 0x0000002927297290 */ /* 0x000fe2000fffe03f */
[----:B-1----:R-:W-:-:S04]  /*08a0*/  @P1 IMAD.WIDE.U32 R16, R17, UR8, R4 ;  /* 0x0000000811101c25 */ /* 0x002fc8000f8e0004 */
[----:B------:R-:W-:Y:S02]  /*08b0*/  @P1 IMAD.IADD R17, R17, 0x1, R15 ;  /* 0x0000000111111824 */ /* 0x000fe400078e020f */
[----:B--2---:R-:W-:-:S04]  /*08c0*/  @!P1 IMAD.WIDE.U32 R10, R4, R13, R10 ;  /* 0x0000000d040a9225 */ /* 0x004fc800078e000a */
[----:B------:R-:W-:Y:S02]  /*08d0*/  @!P1 IMAD.MOV.U32 R16, RZ, RZ, R10 ;  /* 0x000000ffff109224 */ /* 0x000fe400078e000a */
[----:B------:R-:W-:Y:S01]  /*08e0*/  @!P1 IMAD.MOV.U32 R17, RZ, RZ, R11 ;  /* 0x000000ffff119224 */ /* 0x000fe200078e000b */
[----:B------:R-:W-:Y:S06]  /*08f0*/  @!P3 BRA `(.L_x_5) ;  /* 0x00000000000cb947 */ /* 0x000fec0003800000 */
[----:B------:R-:W-:Y:S01]  /*0900*/  UCGABAR_WAIT ;  /* 0x0000000000007dc7 */ /* 0x000fe20008000000 */
[----:B------:R-:W-:Y:S01]  /*0910*/  CCTL.IVALL ;  /* 0x00000000ff00798f */ /* 0x000fe20002000000 */
[----:B------:R-:W-:Y:S05]  /*0920*/  BRA `(.L_x_6) ;  /* 0x0000000000047947 */ /* 0x000fea0003800000 */
.L_x_5:
[----:B------:R-:W-:Y:S06]  /*0930*/  BAR.SYNC.DEFER_BLOCKING 0x0 ;  /* 0x0000000000007b1d */ /* 0x000fec0000010000 */
.L_x_6:
[----:B------:R-:W-:Y:S05]  /*0940*/  @!P2 BRA `(.L_x_7) ;  /* 0x0000004000e0a947 */ /* 0x000fea0003800000 */
[----:B------:R-:W-:-:S13]  /*0950*/  ISETP.GT.U32.AND P0, PT, R8, 0x1, PT ;  /* 0x000000010800780c */ /* 0x000fda0003f04070 */
[----:B------:R-:W-:Y:S05]  /*0960*/  @P0 EXIT ;  /* 0x000000000000094d */ /* 0x000fea0003800000 */
[----:B------:R-:W-:Y:S01]  /*0970*/  ULDC.64 UR4, c[0x0][0x650] ;  /* 0x0001940000047ab9 */ /* 0x000fe20000000a00 */
[----:B------:R-:W-:Y:S01]  /*0980*/  PRMT R3, RZ, 0x7610, R3 ;  /* 0x00007610ff037816 */ /* 0x000fe20000000003 */
[----:B------:R-:W-:Y:S01]  /*0990*/  IMAD.MOV.U32 R71, RZ, RZ, -0x1 ;  /* 0xffffffffff477424 */ /* 0x000fe200078e00ff */
[----:B------:R-:W-:Y:S01]  /*09a0*/  ISETP.GE.U32.AND P0, PT, R16, UR4, PT ;  /* 0x0000000410007c0c */ /* 0x000fe2000bf06070 */
[----:B------:R-:W-:Y:S02]  /*09b0*/  IMAD.MOV.U32 R70, RZ, RZ, -0x1 ;  /* 0xffffffffff467424 */ /* 0x000fe400078e00ff */
[----:B------:R-:W-:Y:S01]  /*09c0*/  IMAD.MOV.U32 R67, RZ, RZ, -0x1 ;  /* 0xffffffffff437424 */ /* 0x000fe200078e00ff */
[----:B------:R-:W-:-:S13]  /*09d0*/  ISETP.GE.U32.AND.EX P0, PT, R17, UR5, PT, P0 ;  /* 0x0000000511007c0c */ /* 0x000fda000bf06100 */
[----:B------:R-:W-:Y:S05]  /*09e0*/  @P0 BRA `(.L_x_8) ;  /* 0x0000000400280947 */ /* 0x000fea0003800000 */
[----:B------:R-:W0:Y:S01]  /*09f0*/  LDC.64 R24, c[0x0][0x628] ;  /* 0x00018a00ff187b82 */ /* 0x000e220000000a00 */
[----:B------:R-:W-:Y:S02]  /*0a00*/  IMAD.MOV.U32 R10, RZ, RZ, R16 ;  /* 0x000000ffff0a7224 */ /* 0x000fe400078e0010 */
[----:B------:R-:W-:-:S05]  /*0a10*/  IMAD.MOV.U32 R11, RZ, RZ, R17 ;  /* 0x000000ffff0b7224 */ /* 0x000fca00078e0011 */
[----:B------:R-:W1:Y:S08]  /*0a20*/  LDC R8, c[0x0][0x630] ;  /* 0x00018c00ff087b82 */ /* 0x000e700000000800 */
[----:B------:R-:W2:Y:S01]  /*0a30*/  LDC.64 R26, c[0x0][0x620] ;  /* 0x00018800ff1a7b82 */ /* 0x000ea20000000a00 */
[----:B0-----:R-:W-:-:S04]  /*0a40*/  ISETP.NE.U32.AND P0, PT, R24, RZ, PT ;  /* 0x000000ff1800720c */ /* 0x001fc80003f05070 */
[----:B------:R-:W-:-:S13]  /*0a50*/  ISETP.NE.AND.EX P0, PT, R25, RZ, PT, P0 ;  /* 0x000000ff1900720c */ /* 0x000fda0003f05300 */
[----:B-12---:R-:W-:Y:S05]  /*0a60*/  @!P0 BRA `(.L_x_9) ;  /* 0x0000000000288947 */ /* 0x006fea0003800000 */
[----:B------:R-:W0:Y:S02]  /*0a70*/  LDC R3, c[0x0][0x634] ;  /* 0x00018d00ff037b82 */ /* 0x000e240000000800 */
[----:B0-----:R-:W-:-:S05]  /*0a80*/  IADD3 R3, P0, R16, R3, RZ ;  /* 0x0000000310037210 */ /* 0x001fca0007f1e0ff */
[----:B------:R-:W-:-:S04]  /*0a90*/  IMAD.X R21, RZ, RZ, R17, P0 ;  /* 0x000000ffff157224 */ /* 0x000fc800000e0611 */
[----:B------:R-:W-:-:S04]  /*0aa0*/  IMAD.WIDE.U32 R10, R21, R24, RZ ;  /* 0x00000018150a7225 */ /* 0x000fc800078e00ff */
[----:B------:R-:W-:-:S04]  /*0ab0*/  IMAD.WIDE.U32 R12, P0, R3, R25, R10 ;  /* 0x00000019030c7225 */ /* 0x000fc8000780000a */
[----:B------:R-:W-:-:S04]  /*0ac0*/  IMAD.WIDE.U32 R10, R3, R24, RZ ;  /* 0x00000018030a7225 */ /* 0x000fc800078e00ff */
[----:B------:R-:W-:Y:S01]  /*0ad0*/  IMAD.X R15, RZ, RZ, RZ, P0 ;  /* 0x000000ffff0f7224 */ /* 0x000fe200000e06ff */
[----:B------:R-:W-:Y:S01]  /*0ae0*/  IADD3 RZ, P0, R11, R12, RZ ;  /* 0x0000000c0bff7210 */ /* 0x000fe20007f1e0ff */
[----:B------:R-:W-:-:S04]  /*0af0*/  IMAD.MOV.U32 R14, RZ, RZ, R13 ;  /* 0x000000ffff0e7224 */ /* 0x000fc800078e000d */
[----:B------:R-:W-:-:S08]  /*0b00*/  IMAD.WIDE.U32.X R10, R21, R25, R14, P0 ;  /* 0x00000019150a7225 */ /* 0x000fd000000e040e */
.L_x_9:
[----:B------:R-:W0:Y:S01]  /*0b10*/  LDC.64 R30, c[0x0][0x640] ;  /* 0x00019000ff1e7b82 */ /* 0x000e220000000a00 */
[--C-:B------:R-:W-:Y:S01]  /*0b20*/  SHF.R.U64 R67, R10, R8, R11.reuse ;  /* 0x000000080a437219 */ /* 0x100fe2000000120b */
[----:B------:R-:W-:Y:S01]  /*0b30*/  IMAD R22, R9, R22, R4 ;  /* 0x0000001609167224 */ /* 0x000fe200078e0204 */
[----:B------:R-:W-:Y:S01]  /*0b40*/  SHF.R.U32.HI R3, RZ, R8, R11 ;  /* 0x00000008ff037219 */ /* 0x000fe2000001160b */
[----:B------:R-:W-:Y:S01]  /*0b50*/  IMAD.MOV.U32 R23, RZ, RZ, 0x1 ;  /* 0x00000001ff177424 */ /* 0x000fe200078e00ff */
[----:B------:R-:W-:-:S03]  /*0b60*/  IADD3 R5, P0, RZ, -R67, RZ ;  /* 0x80000043ff057210 */ /* 0x000fc60007f1e0ff */
[----:B------:R-:W1:Y:S02]  /*0b70*/  LDC R12, c[0x0][0x618] ;  /* 0x00018600ff0c7b82 */ /* 0x000e640000000800 */
[----:B------:R-:W-:Y:S02]  /*0b80*/  IMAD.X R3, RZ, RZ, ~R3, P0 ;  /* 0x000000ffff037224 */ /* 0x000fe400000e0e03 */
[----:B------:R-:W-:-:S04]  /*0b90*/  IMAD.WIDE.U32 R10, R5, R26, R16 ;  /* 0x0000001a050a7225 */ /* 0x000fc800078e0010 */
[----:B------:R-:W2:Y:S01]  /*0ba0*/  LDC R20, c[0x0][0x608] ;  /* 0x00018200ff147b82 */ /* 0x000ea20000000800 */
[----:B------:R-:W-:Y:S02]  /*0bb0*/  IMAD R8, R3, R26, RZ ;  /* 0x0000001a03087224 */ /* 0x000fe400078e02ff */
[----:B------:R-:W-:Y:S02]  /*0bc0*/  IMAD.MOV.U32 R3, RZ, RZ, -0x1 ;  /* 0xffffffffff037424 */ /* 0x000fe400078e00ff */
[----:B------:R-:W-:-:S03]  /*0bd0*/  IMAD R5, R5, R27, R8 ;  /* 0x0000001b05057224 */ /* 0x000fc600078e0208 */
[----:B------:R-:W3:Y:S01]  /*0be0*/  LDC R28, c[0x0][0x658] ;  /* 0x00019600ff1c7b82 */ /* 0x000ee20000000800 */
[----:B------:R-:W-:Y:S01]  /*0bf0*/  IMAD.IADD R5, R11, 0x1, R5 ;  /* 0x000000010b057824 */ /* 0x000fe200078e0205 */
[----:B0-----:R-:W-:-:S04]  /*0c00*/  ISETP.NE.U32.AND P0, PT, R30, RZ, PT ;  /* 0x000000ff1e00720c */ /* 0x001fc80003f05070 */
[----:B------:R-:W-:Y:S02]  /*0c10*/  ISETP.NE.AND.EX P0, PT, R31, RZ, PT, P0 ;  /* 0x000000ff1f00720c */ /* 0x000fe40003f05300 */
[----:B------:R-:W0:Y:S01]  /*0c20*/  LDC R24, c[0x0][0x600] ;  /* 0x00018000ff187b82 */ /* 0x000e220000000800 */
[-CC-:B-1----:R-:W-:Y:S02]  /*0c30*/  SHF.R.U64 R14, R10, R12.reuse, R5.reuse ;  /* 0x0000000c0a0e7219 */ /* 0x182fe40000001205 */
[----:B------:R-:W-:-:S05]  /*0c40*/  SHF.R.U32.HI R5, RZ, R12, R5 ;  /* 0x0000000cff057219 */ /* 0x000fca0000011605 */
[----:B------:R-:W1:Y:S01]  /*0c50*/  LDC R15, c[0x0][0x648] ;  /* 0x00019200ff0f7b82 */ /* 0x000e620000000800 */
[-CC-:B--2---:R-:W-:Y:S02]  /*0c60*/  SHF.R.U64 R27, R14, R20.reuse, R5.reuse ;  /* 0x000000140e1b7219 */ /* 0x184fe40000001205 */
[----:B------:R-:W-:-:S05]  /*0c70*/  SHF.R.U32.HI R5, RZ, R20, R5 ;  /* 0x00000014ff057219 */ /* 0x000fca0000011605 */
[----:B------:R-:W2:Y:S01]  /*0c80*/  LDC R21, c[0x0][0x638] ;  /* 0x00018e00ff157b82 */ /* 0x000ea20000000800 */
[-CC-:B---3--:R-:W-:Y:S02]  /*0c90*/  SHF.R.U64 R20, R27, R28.reuse, R5.reuse ;  /* 0x0000001c1b147219 */ /* 0x188fe40000001205 */
[-C--:B------:R-:W-:Y:S02]  /*0ca0*/  SHF.L.U32 R3, R3, R28.reuse, RZ ;  /* 0x0000001c03037219 */ /* 0x080fe400000006ff */
[----:B------:R-:W-:Y:S01]  /*0cb0*/  SHF.R.U32.HI R5, RZ, R28, R5 ;  /* 0x0000001cff057219 */ /* 0x000fe20000011605 */
[----:B------:R-:W-:Y:S01]  /*0cc0*/  IMAD.MOV.U32 R4, RZ, RZ, R20 ;  /* 0x000000ffff047224 */ /* 0x000fe200078e0014 */
[----:B------:R-:W-:Y:S01]  /*0cd0*/  LOP3.LUT R12, RZ, R3, RZ, 0x33, !PT ;  /* 0x00000003ff0c7212 */ /* 0x000fe200078e33ff */
[----:B------:R-:W3:Y:S01]  /*0ce0*/  LDC R25, c[0x0][0x610] ;  /* 0x00018400ff197b82 */ /* 0x000ee20000000800 */
[----:B------:R-:W-:Y:S05]  /*0cf0*/  @!P0 BRA `(.L_x_10) ;  /* 0x0000000000288947 */ /* 0x000fea0003800000 */
[----:B------:R-:W4:Y:S02]  /*0d00*/  LDC R3, c[0x0][0x64c] ;  /* 0x00019300ff037b82 */ /* 0x000f240000000800 */
[----:B----4-:R-:W-:-:S05]  /*0d10*/  IADD3 R3, P0, R20, R3, RZ ;  /* 0x0000000314037210 */ /* 0x010fca0007f1e0ff */
        /* <DEDUP_REMOVED lines=8> */
.L_x_10:
[----:B-1----:R-:W-:Y:S01]  /*0da0*/  SHF.R.U64 R4, R4, R15, R5 ;  /* 0x0000000f04047219 */ /* 0x002fe20000001205 */
[----:B0-----:R-:W-:Y:S01]  /*0db0*/  VIADD R5, R24, 0xffffffff ;  /* 0xffffffff18057836 */ /* 0x001fe20000000000 */
[----:B------:R-:W-:Y:S02]  /*0dc0*/  SHF.L.U32 R3, R23, R28, RZ ;  /* 0x0000001c17037219 */ /* 0x000fe400000006ff */
[----:B------:R-:W-:Y:S01]  /*0dd0*/  LOP3.LUT R12, R27, R12, RZ, 0xc0, !PT ;  /* 0x0000000c1b0c7212 */ /* 0x000fe200078ec0ff */
[----:B------:R-:W-:Y:S01]  /*0de0*/  IMAD.MOV R8, RZ, RZ, -R4 ;  /* 0x000000ffff087224 */ /* 0x000fe200078e0a04 */
[----:B------:R-:W-:-:S03]  /*0df0*/  SEL R7, R7, R22, !P1 ;  /* 0x0000001607077207 */ /* 0x000fc60004800000 */
[----:B------:R-:W-:Y:S01]  /*0e00*/  IMAD R12, R3, R4, R12 ;  /* 0x00000004030c7224 */ /* 0x000fe200078e020c */
[----:B------:R-:W-:Y:S01]  /*0e10*/  LOP3.LUT R4, R14, R5, RZ, 0xc0, !PT ;  /* 0x000000050e047212 */ /* 0x000fe200078ec0ff */
[----:B--2---:R-:W-:Y:S02]  /*0e20*/  IMAD R3, R8, R21, R20 ;  /* 0x0000001508037224 */ /* 0x004fe400078e0214 */
[----:B---3--:R-:W-:Y:S02]  /*0e30*/  IMAD R7, R12, R25, R7 ;  /* 0x000000190c077224 */ /* 0x008fe400078e0207 */
[----:B------:R-:W-:Y:S02]  /*0e40*/  IMAD.MOV.U32 R5, RZ, RZ, 0x1 ;  /* 0x00000001ff057424 */ /* 0x000fe400078e00ff */
[----:B------:R-:W-:-:S03]  /*0e50*/  IMAD R4, R3, R24, R4 ;  /* 0x0000001803047224 */ /* 0x000fc600078e0204 */
[----:B------:R-:W-:Y:S02]  /*0e60*/  PRMT R3, R5, 0x7610, R3 ;  /* 0x0000761005037816 */ /* 0x000fe40000000003 */
[----:B------:R-:W-:Y:S02]  /*0e70*/  SEL R70, R4, R7, !P1 ;  /* 0x0000000704467207 */ /* 0x000fe40004800000 */
[----:B------:R-:W-:-:S07]  /*0e80*/  SEL R71, R7, R4, !P1 ;  /* 0x0000000407477207 */ /* 0x000fce0004800000 */
.L_x_8:
[----:B------:R-:W-:-:S08]  /*0e90*/  NOP ;  /* 0x0000000000007918 */ /* 0x000fd00000000000 */
[----:B------:R-:W0:Y:S02]  /*0ea0*/  USETMAXREG.TRY_ALLOC.CTAPOOL UP0, 0xe8 ;  /* 0x000000e8000079c8 */ /* 0x000e240008000600 */
[----:B0-----:R-:W-:-:S13]  /*0eb0*/  PLOP3.LUT P0, PT, PT, PT, UP0, 0x80, 0x0 ;  /* 0x000000000000781c */ /* 0x001fda0003f0f008 */
[----:B------:R-:W-:Y:S05]  /*0ec0*/  @!P0 BRA `(.L_x_8) ;  /* 0xfffffffc00f08947 */ /* 0x000fea000383ffff */
[----:B------:R-:W-:Y:S01]  /*0ed0*/  ULDC.64 UR4, c[0x0][0x598] ;  /* 0x0001660000047ab9 */ /* 0x000fe20000000a00 */
[----:B------:R-:W-:Y:S01]  /*0ee0*/  ULDC.64 UR36, c[0x0][0x208] ;  /* 0x0000820000247ab9 */ /* 0x000fe20000000a00 */
[----:B------:R-:W-:-:S04]  /*0ef0*/  ISETP.NE.U32.AND P0, PT, RZ, UR4, PT ;  /* 0x00000004ff007c0c */ /* 0x000fc8000bf05070 */
[----:B------:R-:W-:-:S13]  /*0f00*/  ISETP.NE.AND.EX P0, PT, RZ, UR5, PT, P0 ;  /* 0x00000005ff007c0c */ /* 0x000fda000bf05300 */
[----:B------:R-:W-:Y:S05]  /*0f10*/  @!P0 BRA `(.L_x_11) ;  /* 0x00000000001c8947 */ /* 0x000fea0003800000 */
[----:B------:R-:W0:Y:S02]  /*0f20*/  LDC.64 R4, c[0x0][0x598] ;  /* 0x00016600ff047b82 */ /* 0x000e240000000a00 */
[----:B0-----:R-:W2:Y:S02]  /*0f30*/  LDG.E.64 R4, desc[UR36][R4.64] ;  /* 0x0000002404047981 */ /* 0x001ea4000c1e1b00 */
[----:B--2---:R-:W-:-:S04]  /*0f40*/  ISETP.NE.U32.AND P0, PT, R4, RZ, PT ;  /* 0x000000ff0400720c */ /* 0x004fc80003f05070 */
[----:B------:R-:W-:-:S13]  /*0f50*/  ISETP.NE.AND.EX P0, PT, R5, RZ, PT, P0 ;  /* 0x000000ff0500720c */ /* 0x000fda0003f05300 */
[----:B------:R-:W-:Y:S05]  /*0f60*/  @!P0 BRA `(.L_x_11) ;  /* 0x0000000000088947 */ /* 0x000fea0003800000 */
[----:B------:R0:W5:Y:S01]  /*0f70*/  LD.E R56, desc[UR36][R4.64] ;  /* 0x0000002404387980 */ /* 0x000162000c101900 */
[----:B------:R-:W-:Y:S05]  /*0f80*/  BRA `(.L_x_12) ;  /* 0x0000000000247947 */ /* 0x000fea0003800000 */
.L_x_11:
[----:B------:R-:W-:Y:S02]  /*0f90*/  ULDC.64 UR4, c[0x0][0x588] ;  /* 0x0001620000047ab9 */ /* 0x000fe40000000a00 */
[----:B------:R-:W-:-:S04]  /*0fa0*/  ISETP.NE.U32.AND P0, PT, RZ, UR4, PT ;  /* 0x00000004ff007c0c */ /* 0x000fc8000bf05070 */
[----:B------:R-:W-:-:S13]  /*0fb0*/  ISETP.NE.AND.EX P0, PT, RZ, UR5, PT, P0 ;  /* 0x00000005ff007c0c */ /* 0x000fda000bf05300 */
[----:B------:R-:W-:Y:S05]  /*0fc0*/  @!P0 BRA `(.L_x_13) ;  /* 0x00000000000c8947 */ /* 0x000fea0003800000 */
[----:B------:R-:W0:Y:S02]  /*0fd0*/  LDC.64 R56, c[0x0][0x588] ;  /* 0x00016200ff387b82 */ /* 0x000e240000000a00 */
[----:B0-----:R1:W5:Y:S01]  /*0fe0*/  LDG.E R56, desc[UR36][R56.64] ;  /* 0x0000002438387981 */ /* 0x001362000c1e1900 */
[----:B------:R-:W-:Y:S05]  /*0ff0*/  BRA `(.L_x_12) ;  /* 0x0000000000087947 */ /* 0x000fea0003800000 */
.L_x_13:
[----:B------:R-:W-:Y:S02]  /*1000*/  ULDC UR4, c[0x0][0x580] ;  /* 0x0001600000047ab9 */ /* 0x000fe40000000800 */
[----:B------:R-:W-:-:S07]  /*1010*/  IMAD.U32 R56, RZ, RZ, UR4 ;  /* 0x00000004ff387e24 */ /* 0x000fce000f8e00ff */
.L_x_12:
[----:B------:R-:W-:Y:S02]  /*1020*/  ULDC.64 UR4, c[0x0][0x5a0] ;  /* 0x0001680000047ab9 */ /* 0x000fe40000000a00 */
[----:B------:R-:W-:-:S04]  /*1030*/  ISETP.NE.U32.AND P0, PT, RZ, UR4, PT ;  /* 0x00000004ff007c0c */ /* 0x000fc8000bf05070 */
[----:B------:R-:W-:-:S13]  /*1040*/  ISETP.NE.AND.EX P0, PT, RZ, UR5, PT, P0 ;  /* 0x00000005ff007c0c */ /* 0x000fda000bf05300 */
[----:B------:R-:W-:Y:S05]  /*1050*/  @!P0 BRA `(.L_x_14) ;  /* 0x00000000001c8947 */ /* 0x000fea0003800000 */
[----:B0-----:R-:W0:Y:S02]  /*1060*/  LDC.64 R4, c[0x0][0x5a0] ;  /* 0x00016800ff047b82 */ /* 0x001e240000000a00 */
[----:B0-----:R-:W2:Y:S02]  /*1070*/  LDG.E.64 R4, desc[UR36][R4.64] ;  /* 0x0000002404047981 */ /* 0x001ea4000c1e1b00 */
[----:B--2---:R-:W-:-:S04]  /*1080*/  ISETP.NE.U32.AND P0, PT, R4, RZ, PT ;  /* 0x000000ff0400720c */ /* 0x004fc80003f05070 */
[----:B------:R-:W-:-:S13]  /*1090*/  ISETP.NE.AND.EX P0, PT, R5, RZ, PT, P0 ;  /* 0x000000ff0500720c */ /* 0x000fda0003f05300 */
[----:B------:R-:W-:Y:S05]  /*10a0*/  @!P0 BRA `(.L_x_14) ;  /* 0x0000000000088947 */ /* 0x000fea0003800000 */
[----:B-1----:R0:W5:Y:S01]  /*10b0*/  LD.E R57, desc[UR36][R4.64] ;  /* 0x0000002404397980 */ /* 0x002162000c101900 */
[----:B------:R-:W-:Y:S05]  /*10c0*/  BRA `(.L_x_15) ;  /* 0x0000000000247947 */ /* 0x000fea0003800000 */
.L_x_14:
[----:B------:R-:W-:Y:S02]  /*10d0*/  ULDC.64 UR4, c[0x0][0x590] ;  /* 0x0001640000047ab9 */ /* 0x000fe40000000a00 */
[----:B------:R-:W-:-:S04]  /*10e0*/  ISETP.NE.U32.AND P0, PT, RZ, UR4, PT ;  /* 0x00000004ff007c0c */ /* 0x000fc8000bf05070 */
[----:B------:R-:W-:-:S13]  /*10f0*/  ISETP.NE.AND.EX P0, PT, RZ, UR5, PT, P0 ;  /* 0x00000005ff007c0c */ /* 0x000fda000bf05300 */
[----:B------:R-:W-:Y:S05]  /*1100*/  @!P0 BRA `(.L_x_16) ;  /* 0x00000000000c8947 */ /* 0x000fea0003800000 */
[----:B0-----:R-:W1:Y:S02]  /*1110*/  LDC.64 R4, c[0x0][0x590] ;  /* 0x00016400ff047b82 */ /* 0x001e640000000a00 */
[----:B-1----:R1:W5:Y:S01]  /*1120*/  LDG.E R57, desc[UR36][R4.64] ;  /* 0x0000002404397981 */ /* 0x002362000c1e1900 */
[----:B------:R-:W-:Y:S05]  /*1130*/  BRA `(.L_x_15) ;  /* 0x0000000000087947 */ /* 0x000fea0003800000 */
.L_x_16:
[----:B------:R-:W-:Y:S02]  /*1140*/  ULDC UR4, c[0x0][0x584] ;  /* 0x0001610000047ab9 */ /* 0x000fe40000000800 */
[----:B-1----:R-:W-:-:S07]  /*1150*/  IMAD.U32 R57, RZ, RZ, UR4 ;  /* 0x00000004ff397e24 */ /* 0x002fce000f8e00ff */
.L_x_15:
[----:B------:R-:W-:-:S13]  /*1160*/  LOP3.LUT P0, RZ, R3, 0xff, RZ, 0xc0, !PT ;  /* 0x000000ff03ff7812 */ /* 0x000fda000780c0ff */
[----:B------:R-:W-:Y:S05]  /*1170*/  @!P0 EXIT ;  /* 0x000000000000894d */ /* 0x000fea0003800000 */
[----:B------:R-:W2:Y:S01]  /*1180*/  LDC R60, c[0x0][0x658] ;  /* 0x00019600ff3c7b82 */ /* 0x000ea20000000800 */
[----:B------:R-:W-:Y:S01]  /*1190*/  ULDC.64 UR6, c[0x0][0x288] ;  /* 0x0000a20000067ab9 */ /* 0x000fe20000000a00 */
[----:B------:R-:W-:Y:S01]  /*11a0*/  LOP3.LUT R6, R6, 0x1, RZ, 0xc0, !PT ;  /* 0x0000000106067812 */ /* 0x000fe200078ec0ff */
[----:B------:R-:W-:Y:S01]  /*11b0*/  UIADD3 UR4, UR7, 0x7f, URZ ;  /* 0x0000007f07047890 */ /* 0x000fe2000fffe03f */
[----:B------:R-:W-:Y:S01]  /*11c0*/  SHF.R.U32.HI R3, RZ, 0x2, R62 ;  /* 0x00000002ff037819 */ /* 0x000fe2000001163e */
[----:B01----:R-:W-:Y:S01]  /*11d0*/  IMAD.MOV.U32 R5, RZ, RZ, -0x1 ;  /* 0xffffffffff057424 */ /* 0x003fe200078e00ff */
[----:B------:R-:W-:Y:S01]  /*11e0*/  SHF.R.U32.HI R0, RZ, 0x1, R0 ;  /* 0x00000001ff007819 */ /* 0x000fe20000011600 */
[----:B------:R-:W-:Y:S01]  /*11f0*/  USHF.R.S32.HI UR5, URZ, 0x1f, UR4 ;  /* 0x0000001f3f057899 */ /* 0x000fe20008011404 */
[----:B------:R-:W0:Y:S01]  /*1200*/  LDC.64 R58, c[0x0][0x5c8] ;  /* 0x00017200ff3a7b82 */ /* 0x000e220000000a00 */
[----:B------:R-:W-:Y:S01]  /*1210*/  IMAD.SHL.U32 R22, R6, 0x40, RZ ;  /* 0x0000004006167824 */ /* 0x000fe200078e00ff */
[----:B------:R-:W-:Y:S01]  /*1220*/  LOP3.LUT R3, R3, 0x7, RZ, 0xc0, !PT ;  /* 0x0000000703037812 */ /* 0x000fe200078ec0ff */
[----:B------:R-:W-:Y:S01]  /*1230*/  ULEA.HI UR5, UR5, UR4, URZ, 0x7 ;  /* 0x0000000405057291 */ /* 0x000fe2000f8f383f */
[----:B------:R-:W-:Y:S01]  /*1240*/  LOP3.LUT R0, R0, 0x30, RZ, 0xc0, !PT ;  /* 0x0000003000007812 */ /* 0x000fe200078ec0ff */
[----:B------:R-:W-:Y:S01]  /*1250*/  IMAD.MOV.U32 R7, RZ, RZ, 0x1 ;  /* 0x00000001ff077424 */ /* 0x000fe200078e00ff */
[--C-:B------:R-:W-:Y:S01]  /*1260*/  LOP3.LUT R22, R22, 0x40, R3.reuse, 0xe2, !PT ;  /* 0x0000004016167812 */ /* 0x100fe200078ee203 */
[----:B------:R-:W-:Y:S01]  /*1270*/  USHF.R.S32.HI UR43, URZ, 0x7, UR5 ;  /* 0x000000073f2b7899 */ /* 0x000fe20008011405 */
[----:B------:R-:W1:Y:S01]  /*1280*/  LDC R64, c[0x0][0x600] ;  /* 0x00018000ff407b82 */ /* 0x000e620000000800 */
[----:B------:R-:W-:Y:S01]  /*1290*/  IADD3 R3, RZ, -R0, -R3 ;  /* 0x80000000ff037210 */ /* 0x000fe20007ffe803 */
[----:B------:R-:W-:Y:S01]  /*12a0*/  IMAD.U32 R4, RZ, RZ, UR6 ;  /* 0x00000006ff047e24 */ /* 0x000fe2000f8e00ff */
[C---:B------:R-:W-:Y:S01]  /*12b0*/  LOP3.LUT R61, R62.reuse, 0x3, RZ, 0xc0, !PT ;  /* 0x000000033e3d7812 */ /* 0x040fe200078ec0ff */
[----:B------:R-:W-:Y:S01]  /*12c0*/  UISETP.LT.AND UP0, UPT, UR43, 0x1, UPT ;  /* 0x000000012b00788c */ /* 0x000fe2000bf01270 */
[----:B------:R-:W-:Y:S01]  /*12d0*/  LOP3.LUT R63, R62, 0x80, RZ, 0xc0, !PT ;  /* 0x000000803e3f7812 */ /* 0x000fe200078ec0ff */
[----:B------:R-:W-:Y:S01]  /*12e0*/  IMAD R3, R6, -0x40, R3 ;  /* 0xffffffc006037824 */ /* 0x000fe200078e0203 */
[----:B------:R-:W-:Y:S01]  /*12f0*/  ULDC UR4, c[0x0][0x284] ;  /* 0x0000a10000047ab9 */ /* 0x000fe20000000800 */
[----:B--2---:R-:W-:Y:S01]  /*1300*/  SHF.L.U32 R5, R5, R60, RZ ;  /* 0x0000003c05057219 */ /* 0x004fe200000006ff */
[----:B------:R-:W-:Y:S01]  /*1310*/  USEL UR44, UR43, 0x1, UP0 ;  /* 0x000000012b2c7887 */ /* 0x000fe20008000000 */
[----:B------:R-:W-:Y:S01]  /*1320*/  IMAD R61, R61, -0x2, R4 ;  /* 0xfffffffe3d3d7824 */ /* 0x000fe200078e0204 */
[----:B------:R-:W-:Y:S01]  /*1330*/  LOP3.LUT R22, R22, R0, RZ, 0xfc, !PT ;  /* 0x0000000016167212 */ /* 0x000fe200078efcff */
[----:B------:R-:W-:Y:S01]  /*1340*/  IMAD.SHL.U32 R62, R62, 0x2, RZ ;  /* 0x000000023e3e7824 */ /* 0x000fe200078e00ff */
[----:B------:R-:W-:Y:S01]  /*1350*/  SHF.L.U32 R60, R7, R60, RZ ;  /* 0x0000003c073c7219 */ /* 0x000fe200000006ff */
[----:B------:R-:W-:Y:S01]  /*1360*/  VIADD R66, R3, UR4 ;  /* 0x0000000403427c36 */ /* 0x000fe20008000000 */
[----:B------:R-:W-:Y:S01]  /*1370*/  LOP3.LUT R69, R18, 0x1, RZ, 0xfc, !PT ;  /* 0x0000000112457812 */ /* 0x000fe200078efcff */
[----:B------:R-:W-:Y:S01]  /*1380*/  IMAD.MOV.U32 R23, RZ, RZ, RZ ;  /* 0x000000ffff177224 */ /* 0x000fe200078e00ff */
[C---:B0-----:R-:W-:Y:S01]  /*1390*/  SHF.L.U64.HI R59, R58.reuse, 0x3, R59 ;  /* 0x000000033a3b7819 */ /* 0x041fe2000001023b */
[----:B------:R-:W-:Y:S01]  /*13a0*/  IMAD.SHL.U32 R58, R58, 0x8, RZ ;  /* 0x000000083a3a7824 */ /* 0x000fe200078e00ff */
[----:B------:R-:W-:Y:S01]  /*13b0*/  SHF.R.U32.HI R63, RZ, 0x7, R63 ;  /* 0x00000007ff3f7819 */ /* 0x000fe2000001163f */
[----:B------:R-:W-:Y:S01]  /*13c0*/  UIADD3 UR44, UR43, -UR44, URZ ;  /* 0x8000002c2b2c7290 */ /* 0x000fe2000fffe03f */
[----:B------:R-:W-:Y:S01]  /*13d0*/  LOP3.LUT R65, RZ, R5, RZ, 0x33, !PT ;  /* 0x00000005ff417212 */ /* 0x000fe200078e33ff */
[----:B------:R-:W-:Y:S01]  /*13e0*/  UMOV UR40, URZ ;  /* 0x0000003f00287c82 */ /* 0x000fe20008000000 */
[----:B------:R-:W-:Y:S01]  /*13f0*/  UMOV UR42, URZ ;  /* 0x0000003f002a7c82 */ /* 0x000fe20008000000 */
[----:B-1----:R-:W-:-:S08]  /*1400*/  VIADD R64, R64, 0xffffffff ;  /* 0xffffffff40407836 */ /* 0x002fd00000000000 */
.L_x_98:
[----:B0-----:R-:W0:Y:S01]  /*1410*/  SHFL.IDX PT, R0, R63, RZ, 0x1f ;  /* 0x00001fff3f007589 */ /* 0x001e2200000e0000 */
[----:B-1----:R-:W1:Y:S01]  /*1420*/  S2UR UR7, SR_CgaCtaId ;  /* 0x00000000000779c3 */ /* 0x002e620000008800 */
[----:B------:R-:W-:Y:S01]  /*1430*/  UMOV UR6, 0x400 ;  /* 0x0000040000067882 */ /* 0x000fe20000000000 */
[----:B0-----:R-:W-:Y:S01]  /*1440*/  R2UR UR4, R0 ;  /* 0x00000000000472ca */ /* 0x001fe200000e0000 */
[----:B-1----:R-:W-:-:S12]  /*1450*/  ULEA UR6, UR7, UR6, 0x18 ;  /* 0x0000000607067291 */ /* 0x002fd8000f8ec03f */
[----:B------:R-:W-:-:S04]  /*1460*/  ULEA.HI UR5, UR4, UR4, URZ, 0x1 ;  /* 0x0000000404057291 */ /* 0x000fc8000f8f083f */
[----:B------:R-:W-:-:S04]  /*1470*/  ULOP3.LUT UR5, UR5, 0x7fffe, URZ, 0xc0, !UPT ;  /* 0x0007fffe05057892 */ /* 0x000fc8000f8ec03f */
[----:B------:R-:W-:-:S03]  /*1480*/  UIADD3 UR5, UR4, -UR5, URZ ;  /* 0x8000000504057290 */ /* 0x000fc6000fffe03f */
[----:B------:R-:W-:Y:S01]  /*1490*/  ULDC UR4, c[0x0][0x28c] ;  /* 0x0000a30000047ab9 */ /* 0x000fe20000000800 */
[----:B------:R-:W-:Y:S01]  /*14a0*/  ULEA UR5, UR5, UR6, 0xd ;  /* 0x0000000605057291 */ /* 0x000fe2000f8e683f */
[----:B------:R-:W-:-:S03]  /*14b0*/  ISETP.LT.AND P0, PT, RZ, UR4, PT ;  /* 0x00000004ff007c0c */ /* 0x000fc6000bf01270 */
[----:B------:R-:W-:-:S04]  /*14c0*/  UIADD3 UR5, UR5, 0x100, URZ ;  /* 0x0000010005057890 */ /* 0x000fc8000fffe03f */
[----:B------:R-:W-:-:S04]  /*14d0*/  USHF.R.U32.HI UR5, URZ, 0x4, UR5 ;  /* 0x000000043f057899 */ /* 0x000fc80008011605 */
[----:B------:R-:W-:-:S04]  /*14e0*/  ULOP3.LUT UR5, UR5, 0x3fff, URZ, 0xc0, !UPT ;  /* 0x00003fff05057892 */ /* 0x000fc8000f8ec03f */
[----:B------:R-:W-:Y:S01]  /*14f0*/  ULOP3.LUT UR45, UR5, 0x10000, URZ, 0xfc, !UPT ;  /* 0x00010000052d7892 */ /* 0x000fe2000f8efc3f */
[----:B--2345:R-:W-:Y:S11]  /*1500*/  @P0 BRA `(.L_x_17) ;  /* 0x0000000000400947 */ /* 0x03cff60003800000 */
[----:B------:R-:W-:Y:S01]  /*1510*/  MOV R0, 0x0 ;  /* 0x0000000000007802 */ /* 0x000fe20000000f00 */
[----:B------:R-:W-:Y:S01]  /*1520*/  ULDC.64 UR4, c[0x4][0x68] ;  /* 0x01001a0000047ab9 */ /* 0x000fe20000000a00 */
[----:B------:R-:W-:Y:S01]  /*1530*/  ULDC.64 UR6, c[0x4][0x8] ;  /* 0x0100020000067ab9 */ /* 0x000fe20000000a00 */
[----:B------:R-:W-:Y:S01]  /*1540*/  IMAD.U32 R4, RZ, RZ, UR4 ;  /* 0x00000004ff047e24 */ /* 0x000fe2000f8e00ff */
[----:B------:R0:W1:Y:S01]  /*1550*/  LDC.64 R14, c[0x4][R0] ;  /* 0x01000000000e7b82 */ /* 0x0000620000000a00 */
[----:B------:R-:W-:Y:S01]  /*1560*/  IMAD.U32 R5, RZ, RZ, UR5 ;  /* 0x00000005ff057e24 */ /* 0x000fe2000f8e00ff */
[----:B------:R-:W-:Y:S01]  /*1570*/  ULDC.64 UR4, c[0x4][0x70] ;  /* 0x01001c0000047ab9 */ /* 0x000fe20000000a00 */
[----:B------:R-:W-:Y:S02]  /*1580*/  IMAD.U32 R10, RZ, RZ, UR6 ;  /* 0x00000006ff0a7e24 */ /* 0x000fe4000f8e00ff */
[----:B------:R-:W-:Y:S02]  /*1590*/  IMAD.U32 R6, RZ, RZ, UR4 ;  /* 0x00000004ff067e24 */ /* 0x000fe4000f8e00ff */
[----:B------:R-:W-:-:S02]  /*15a0*/  IMAD.U32 R7, RZ, RZ, UR5 ;  /* 0x00000005ff077e24 */ /* 0x000fc4000f8e00ff */
[----:B------:R-:W-:Y:S02]  /*15b0*/  IMAD.U32 R11, RZ, RZ, UR7 ;  /* 0x00000007ff0b7e24 */ /* 0x000fe4000f8e00ff */
[----:B------:R-:W-:Y:S02]  /*15c0*/  IMAD.MOV.U32 R8, RZ, RZ, 0x1e1 ;  /* 0x000001e1ff087424 */ /* 0x000fe400078e00ff */
[----:B------:R-:W-:Y:S02]  /*15d0*/  IMAD.MOV.U32 R12, RZ, RZ, 0x1 ;  /* 0x00000001ff0c7424 */ /* 0x000fe400078e00ff */
[----:B0-----:R-:W-:-:S07]  /*15e0*/  IMAD.MOV.U32 R13, RZ, RZ, RZ ;  /* 0x000000ffff0d7224 */ /* 0x001fce00078e00ff */
[----:B------:R-:W-:-:S07]  /*15f0*/  LEPC R20, `(.L_x_17) ;  /* 0x000000001014794e */ /* 0x000fce0000000000 */
[----:B-1---5:R-:W-:Y:S05]  /*1600*/  CALL.ABS.NOINC R14 ;  /* 0x000000000e007343 */ /* 0x022fea0003c00000 */
.L_x_17:
[----:B------:R-:W-:-:S13]  /*1610*/  ISETP.NE.AND P0, PT, R69, 0x3, PT ;  /* 0x000000034500780c */ /* 0x000fda0003f05270 */
[----:B------:R-:W-:Y:S05]  /*1620*/  @!P0 BRA `(.L_x_18) ;  /* 0x0000000000048947 */ /* 0x000fea0003800000 */
[----:B------:R-:W-:Y:S01]  /*1630*/  BPT.TRAP 0x1 ;  /* 0x000000040000795c */ /* 0x000fe20000300000 */
.L_x_18:
[----:B------:R-:W0:Y:S01]  /*1640*/  S2UR UR5, SR_CgaCtaId ;  /* 0x00000000000579c3 */ /* 0x000e220000008800 */
[----:B------:R-:W-:Y:S01]  /*1650*/  UMOV UR4, 0x400 ;  /* 0x0000040000047882 */ /* 0x000fe20000000000 */
[----:B------:R-:W-:Y:S02]  /*1660*/  IMAD.U32 R0, RZ, RZ, UR40 ;  /* 0x00000028ff007e24 */ /* 0x000fe4000f8e00ff */
[----:B------:R-:W-:-:S03]  /*1670*/  IMAD.U32 R3, RZ, RZ, UR42 ;  /* 0x0000002aff037e24 */ /* 0x000fc6000f8e00ff */
[----:B------:R-:W-:Y:S01]  /*1680*/  SHF.L.U32 R0, R0, 0x1f, RZ ;  /* 0x0000001f00007819 */ /* 0x000fe200000006ff */
[----:B0-----:R-:W-:-:S06]  /*1690*/  ULEA UR4, UR5, UR4, 0x18 ;  /* 0x0000000405047291 */ /* 0x001fcc000f8ec03f */
[----:B------:R-:W-:-:S04]  /*16a0*/  IMAD.U32 R6, RZ, RZ, UR4 ;  /* 0x00000004ff067e24 */ /* 0x000fc8000f8e00ff */
[----:B------:R-:W-:-:S04]  /*16b0*/  IMAD R3, R3, 0x8, R6 ;  /* 0x0000000803037824 */ /* 0x000fc800078e0206 */
[----:B------:R0:W1:Y:S01]  /*16c0*/  SYNCS.PHASECHK.TRANS64.TRYWAIT P1, [R3+URZ], R0 ;  /* 0x00000000030075a7 */ /* 0x000062000802017f */
[----:B------:R-:W-:Y:S05]  /*16d0*/  @!P0 BRA `(.L_x_19) ;  /* 0x0000000000048947 */ /* 0x000fea0003800000 */
[----:B------:R-:W-:Y:S01]  /*16e0*/  BPT.TRAP 0x1 ;  /* 0x000000040000795c */ /* 0x000fe20000300000 */
.L_x_19:
[----:B------:R-:W-:-:S05]  /*16f0*/  IMAD.U32 R4, RZ, RZ, UR44 ;  /* 0x0000002cff047e24 */ /* 0x000fca000f8e00ff */
[----:B------:R-:W-:Y:S01]  /*1700*/  ISETP.GE.AND P2, PT, R4, 0x1, PT ;  /* 0x000000010400780c */ /* 0x000fe20003f46270 */
[----:B-1----:R-:W-:-:S12]  /*1710*/  @P1 BRA `(.L_x_20) ;  /* 0x0000000000081947 */ /* 0x002fd80003800000 */
[----:B------:R-:W1:Y:S02]  /*1720*/  SYNCS.PHASECHK.TRANS64.TRYWAIT P1, [R3+URZ], R0 ;  /* 0x00000000030075a7 */ /* 0x000e64000802017f */
[----:B-1----:R-:W-:Y:S05]  /*1730*/  @!P1 BRA `(.L_x_21) ;  /* 0x0000004800e49947 */ /* 0x002fea0003800000 */
.L_x_20:
[----:B------:R-:W-:Y:S05]  /*1740*/  WARPSYNC.ALL ;  /* 0x0000000000007948 */ /* 0x000fea0003800000 */
[----:B------:R-:W-:Y:S01]  /*1750*/  R2UR UR4, R6 ;  /* 0x00000000060472ca */ /* 0x000fe200000e0000 */
[----:B------:R-:W-:Y:S01]  /*1760*/  ULEA UR5, UR42, UR45, 0xb ;  /* 0x0000002d2a057291 */ /* 0x000fe2000f8e583f */
[----:B------:R-:W-:Y:S01]  /*1770*/  WARPGROUP.ARRIVE ;  /* 0x00000000000079c5 */ /* 0x000fe20000000000 */
[----:B------:R-:W-:Y:S01]  /*1780*/  UMOV UR9, 0x40000040 ;  /* 0x4000004000097882 */ /* 0x000fe20000000000 */
[----:B------:R-:W-:-:S04]  /*1790*/  UMOV UR11, 0x40000040 ;  /* 0x40000040000b7882 */ /* 0x000fc80000000000 */
[----:B------:R-:W-:-:S05]  /*17a0*/  UMOV UR8, UR5 ;  /* 0x0000000500087c82 */ /* 0x000fca0008000000 */
[----:B------:R-:W-:-:S04]  /*17b0*/  UIADD3 UR4, UR4, 0x20100, URZ ;  /* 0x0002010004047890 */ /* 0x000fc8000fffe03f */
[----:B------:R-:W-:-:S04]  /*17c0*/  USHF.R.U32.HI UR4, URZ, 0x4, UR4 ;  /* 0x000000043f047899 */ /* 0x000fc80008011604 */
[----:B------:R-:W-:-:S04]  /*17d0*/  ULOP3.LUT UR4, UR4, 0x3fff, URZ, 0xc0, !UPT ;  /* 0x00003fff04047892 */ /* 0x000fc8000f8ec03f */
[----:B------:R-:W-:-:S04]  /*17e0*/  ULOP3.LUT UR4, UR4, 0x10000, URZ, 0xfc, !UPT ;  /* 0x0001000004047892 */ /* 0x000fc8000f8efc3f */
[----:B------:R-:W-:-:S07]  /*17f0*/  ULEA UR6, UR42, UR4, 0xa ;  /* 0x000000042a067291 */ /* 0x000fce000f8e503f */
[----:B------:R-:W-:Y:S02]  /*1800*/  UMOV UR10, UR6 ;  /* 0x00000006000a7c82 */ /* 0x000fe40008000000 */
[----:B------:R-:W-:Y:S01]  /*1810*/  HGMMA.64x64x16.F32 R24, gdesc[UR8], RZ, !UPT, gsb0 ;  /* 0x00e00000081879f0 */ /* 0x000fe2000c0008ff */
[----:B------:R-:W-:Y:S02]  /*1820*/  UIADD3 UR8, UR5, 0x2, URZ ;  /* 0x0000000205087890 */ /* 0x000fe4000fffe03f */
[----:B------:R-:W-:Y:S01]  /*1830*/  UIADD3 UR10, UR6, 0x2, URZ ;  /* 0x00000002060a7890 */ /* 0x000fe2000fffe03f */
[----:B------:R-:W-:Y:S01]  /*1840*/  UMOV UR9, 0x40000040 ;  /* 0x4000004000097882 */ /* 0x000fe20000000000 */
[----:B------:R-:W-:Y:S01]  /*1850*/  UMOV UR11, 0x40000040 ;  /* 0x40000040000b7882 */ /* 0x000fe20000000000 */
[----:B------:R-:W-:Y:S02]  /*1860*/  WARPGROUP.DEPBAR.LE gsb0, 0x0 ;  /* 0x00008000000079c5 */ /* 0x000fe40000010000 */
[----:B------:R-:W-:-:S06]  /*1870*/  WARPGROUP.ARRIVE ;  /* 0x00000000000079c5 */ /* 0x000fcc0000000000 */
[----:B------:R-:W-:Y:S01]  /*1880*/  HGMMA.64x64x16.F32 R24, gdesc[UR8], R24, gsb0 ;  /* 0x00e00000081879f0 */ /* 0x000fe20008000818 */
        /* <DEDUP_REMOVED lines=41> */
[----:B------:R-:W-:Y:S03]  /*1b20*/  HGMMA.64x64x16.F32 R24, gdesc[UR8], R24, gsb0 ;  /* 0x00e00000081879f0 */ /* 0x000fe60008000818 */
[----:B------:R-:W-:Y:S02]  /*1b30*/  WARPGROUP.DEPBAR.LE gsb0, 0x0 ;  /* 0x00008000000079c5 */ /* 0x000fe40000010000 */
[----:B------:R-:W-:Y:S05]  /*1b40*/  @!P2 BRA `(.L_x_22) ;  /* 0x000000040098a947 */ /* 0x000fea0003800000 */
[----:B------:R-:W-:Y:S01]  /*1b50*/  UIADD3 UR5, UR42, 0x1, URZ ;  /* 0x000000012a057890 */ /* 0x000fe2000fffe03f */
[----:B01----:R-:W-:Y:S02]  /*1b60*/  IMAD.U32 R0, RZ, RZ, UR44 ;  /* 0x0000002cff007e24 */ /* 0x003fe4000f8e00ff */
[----:B------:R-:W-:Y:S01]  /*1b70*/  IMAD.U32 R3, RZ, RZ, UR42 ;  /* 0x0000002aff037e24 */ /* 0x000fe2000f8e00ff */
[----:B------:R-:W-:-:S04]  /*1b80*/  UISETP.NE.AND UP0, UPT, UR5, 0x4, UPT ;  /* 0x000000040500788c */ /* 0x000fc8000bf05270 */
[----:B------:R-:W-:Y:S02]  /*1b90*/  USEL UR6, URZ, 0x1, UP0 ;  /* 0x000000013f067887 */ /* 0x000fe40008000000 */
[----:B------:R-:W-:Y:S02]  /*1ba0*/  USEL UR5, UR5, URZ, UP0 ;  /* 0x0000003f05057287 */ /* 0x000fe40008000000 */
[----:B------:R-:W-:-:S06]  /*1bb0*/  ULOP3.LUT UR6, UR40, UR6, URZ, 0x3c, !UPT ;  /* 0x0000000628067292 */ /* 0x000fcc000f8e3c3f */
[----:B------:R-:W-:-:S07]  /*1bc0*/  IMAD.U32 R7, RZ, RZ, UR6 ;  /* 0x00000006ff077e24 */ /* 0x000fce000f8e00ff */
.L_x_29:
[----:B------:R-:W-:Y:S05]  /*1bd0*/  @!P0 BRA `(.L_x_23) ;  /* 0x0000000000048947 */ /* 0x000fea0003800000 */
[----:B------:R-:W-:Y:S01]  /*1be0*/  BPT.TRAP 0x1 ;  /* 0x000000040000795c */ /* 0x000fe20000300000 */
.L_x_23:
[----:B------:R-:W0:Y:S01]  /*1bf0*/  S2UR UR7, SR_CgaCtaId ;  /* 0x00000000000779c3 */ /* 0x000e220000008800 */
[----:B------:R-:W-:Y:S01]  /*1c00*/  UMOV UR6, 0x400 ;  /* 0x0000040000067882 */ /* 0x000fe20000000000 */
[----:B------:R-:W-:Y:S01]  /*1c10*/  IMAD.U32 R5, RZ, RZ, UR5 ;  /* 0x00000005ff057e24 */ /* 0x000fe2000f8e00ff */
[----:B------:R-:W-:Y:S01]  /*1c20*/  SHF.L.U32 R4, R7, 0x1f, RZ ;  /* 0x0000001f07047819 */ /* 0x000fe200000006ff */
[----:B0-----:R-:W-:-:S06]  /*1c30*/  ULEA UR6, UR7, UR6, 0x18 ;  /* 0x0000000607067291 */ /* 0x001fcc000f8ec03f */
[----:B------:R-:W-:-:S04]  /*1c40*/  IMAD.U32 R6, RZ, RZ, UR6 ;  /* 0x00000006ff067e24 */ /* 0x000fc8000f8e00ff */
[----:B------:R-:W-:-:S04]  /*1c50*/  IMAD R5, R5, 0x8, R6 ;  /* 0x0000000805057824 */ /* 0x000fc800078e0206 */
[----:B------:R0:W1:Y:S01]  /*1c60*/  SYNCS.PHASECHK.TRANS64.TRYWAIT P1, [R5+URZ], R4 ;  /* 0x00000004050075a7 */ /* 0x000062000802017f */
[----:B------:R-:W-:Y:S05]  /*1c70*/  @!P0 BRA `(.L_x_24) ;  /* 0x0000000000048947 */ /* 0x000fea0003800000 */
[----:B------:R-:W-:Y:S01]  /*1c80*/  BPT.TRAP 0x1 ;  /* 0x000000040000795c */ /* 0x000fe20000300000 */
.L_x_24:
[----:B-1----:R-:W-:Y:S05]  /*1c90*/  @P1 BRA `(.L_x_25) ;  /* 0x0000000000081947 */ /* 0x002fea0003800000 */
[----:B------:R-:W1:Y:S02]  /*1ca0*/  SYNCS.PHASECHK.TRANS64.TRYWAIT P1, [R5+URZ], R4 ;  /* 0x00000004050075a7 */ /* 0x000e64000802017f */
[----:B-1----:R-:W-:Y:S05]  /*1cb0*/  @!P1 BRA `(.L_x_26) ;  /* 0x0000004400989947 */ /* 0x002fea0003800000 */
.L_x_25:
[----:B------:R-:W-:Y:S01]  /*1cc0*/  ULEA UR6, UR5, UR45, 0xb ;  /* 0x0000002d05067291 */ /* 0x000fe2000f8e583f */
[----:B------:R-:W-:Y:S01]  /*1cd0*/  WARPGROUP.ARRIVE ;  /* 0x00000000000079c5 */ /* 0x000fe20000000000 */
[----:B------:R-:W-:Y:S01]  /*1ce0*/  ULEA UR7, UR5, UR4, 0xa ;  /* 0x0000000405077291 */ /* 0x000fe2000f8e503f */
[----:B------:R-:W-:Y:S01]  /*1cf0*/  UMOV UR9, 0x40000040 ;  /* 0x4000004000097882 */ /* 0x000fe20000000000 */
[----:B------:R-:W-:-:S03]  /*1d00*/  UMOV UR11, 0x40000040 ;  /* 0x40000040000b7882 */ /* 0x000fc60000000000 */
[----:B------:R-:W-:Y:S02]  /*1d10*/  UMOV UR8, UR6 ;  /* 0x0000000600087c82 */ /* 0x000fe40008000000 */
[----:B------:R-:W-:Y:S02]  /*1d20*/  UMOV UR10, UR7 ;  /* 0x00000007000a7c82 */ /* 0x000fe40008000000 */
[----:B------:R-:W-:Y:S01]  /*1d30*/  HGMMA.64x64x16.F32 R24, gdesc[UR8], R24, gsb0 ;  /* 0x00e00000081879f0 */ /* 0x000fe20008000818 */
[----:B------:R-:W-:Y:S02]  /*1d40*/  UIADD3 UR8, UR6, 0x2, URZ ;  /* 0x0000000206087890 */ /* 0x000fe4000fffe03f */
[----:B------:R-:W-:Y:S01]  /*1d50*/  UIADD3 UR10, UR7, 0x2, URZ ;  /* 0x00000002070a7890 */ /* 0x000fe2000fffe03f */
[----:B------:R-:W-:Y:S01]  /*1d60*/  UMOV UR9, 0x40000040 ;  /* 0x4000004000097882 */ /* 0x000fe20000000000 */
[----:B------:R-:W-:Y:S01]  /*1d70*/  UMOV UR11, 0x40000040 ;  /* 0x40000040000b7882 */ /* 0x000fe20000000000 */
[----:B------:R-:W-:-:S02]  /*1d80*/  WARPGROUP.DEPBAR.LE gsb0, 0x0 ;  /* 0x00008000000079c5 */ /* 0x000fc40000010000 */
        /* <DEDUP_REMOVED lines=46> */
[----:B------:R-:W-:Y:S01]  /*2070*/  BPT.TRAP 0x1 ;  /* 0x000000040000795c */ /* 0x000fe20000300000 */
.L_x_27:
[----:B------:R-:W-:-:S13]  /*2080*/  ISETP.NE.AND P1, PT, R68, RZ, PT ;  /* 0x000000ff4400720c */ /* 0x000fda0003f25270 */
[----:B01----:R-:W-:-:S04]  /*2090*/  @P1 IMAD R4, R3, 0x8, R6 ;  /* 0x0000000803041824 */ /* 0x003fc800078e0206 */
[----:B------:R-:W-:-:S05]  /*20a0*/  @P1 VIADD R4, R4, 0x20 ;  /* 0x0000002004041836 */ /* 0x000fca0000000000 */
[----:B------:R-:W-:-:S04]  /*20b0*/  @P1 PRMT R4, R19, 0x654, R4 ;  /* 0x0000065413041816 */ /* 0x000fc80000000004 */
[----:B------:R0:W-:Y:S01]  /*20c0*/  @P1 SYNCS.ARRIVE.TRANS64.RED.A1T0 RZ, [R4+URZ], RZ ;  /* 0x000000ff04ff19a7 */ /* 0x0001e2000810043f */
[----:B------:R-:W-:-:S13]  /*20d0*/  ISETP.GT.U32.AND P1, PT, R18, 0x1, PT ;  /* 0x000000011200780c */ /* 0x000fda0003f24070 */
[----:B0-----:R-:W-:Y:S05]  /*20e0*/  @P1 BRA `(.L_x_28) ;  /* 0x0000000000041947 */ /* 0x001fea0003800000 */
[----:B------:R-:W-:Y:S01]  /*20f0*/  BPT.TRAP 0x1 ;  /* 0x000000040000795c */ /* 0x000fe20000300000 */
.L_x_28:
[----:B------:R-:W-:Y:S01]  /*2100*/  UIADD3 UR5, UR5, 0x1, URZ ;  /* 0x0000000105057890 */ /* 0x000fe2000fffe03f */
[C---:B------:R-:W-:Y:S01]  /*2110*/  ISETP.GT.AND P2, PT, R0.reuse, 0x1, PT ;  /* 0x000000010000780c */ /* 0x040fe20003f44270 */
[----:B------:R-:W-:Y:S02]  /*2120*/  VIADD R3, R3, 0x1 ;  /* 0x0000000103037836 */ /* 0x000fe40000000000 */
[----:B------:R-:W-:Y:S01]  /*2130*/  UISETP.NE.AND UP0, UPT, UR5, 0x4, UPT ;  /* 0x000000040500788c */ /* 0x000fe2000bf05270 */
[----:B------:R-:W-:Y:S02]  /*2140*/  VIADD R0, R0, 0xffffffff ;  /* 0xffffffff00007836 */ /* 0x000fe40000000000 */
[C---:B------:R-:W-:Y:S01]  /*2150*/  ISETP.NE.AND P1, PT, R3.reuse, 0x4, PT ;  /* 0x000000040300780c */ /* 0x040fe20003f25270 */
[----:B------:R-:W-:Y:S02]  /*2160*/  USEL UR6, URZ, 0x1, UP0 ;  /* 0x000000013f067887 */ /* 0x000fe40008000000 */
[----:B------:R-:W-:Y:S01]  /*2170*/  USEL UR5, UR5, URZ, UP0 ;  /* 0x0000003f05057287 */ /* 0x000fe20008000000 */
[----:B------:R-:W-:-:S03]  /*2180*/  SEL R3, R3, RZ, P1 ;  /* 0x000000ff03037207 */ /* 0x000fc60000800000 */
[----:B------:R-:W-:Y:S01]  /*2190*/  LOP3.LUT R7, R7, UR6, RZ, 0x3c, !PT ;  /* 0x0000000607077c12 */ /* 0x000fe2000f8e3cff */
[----:B------:R-:W-:Y:S07]  /*21a0*/  @P2 BRA `(.L_x_29) ;  /* 0xfffffff800882947 */ /* 0x000fee000383ffff */
.L_x_22:
[----:B01----:R-:W0:Y:S02]  /*21b0*/  LDC R0, c[0x0][0x28c] ;  /* 0x0000a300ff007b82 */ /* 0x003e240000000800 */
[----:B0-----:R-:W-:-:S13]  /*21c0*/  ISETP.GE.AND P1, PT, R0, 0x1, PT ;  /* 0x000000010000780c */ /* 0x001fda0003f26270 */
[----:B------:R-:W-:Y:S05]  /*21d0*/  @!P1 BRA `(.L_x_30) ;  /* 0x0000000000389947 */ /* 0x000fea0003800000 */
[----:B------:R-:W-:Y:S05]  /*21e0*/  @!P0 BRA `(.L_x_31) ;  /* 0x0000000000048947 */ /* 0x000fea0003800000 */
[----:B------:R-:W-:Y:S01]  /*21f0*/  BPT.TRAP 0x1 ;  /* 0x000000040000795c */ /* 0x000fe20000300000 */
.L_x_31:
[----:B------:R-:W-:-:S13]  /*2200*/  ISETP.NE.AND P0, PT, R68, RZ, PT ;  /* 0x000000ff4400720c */ /* 0x000fda0003f05270 */
[----:B------:R-:W-:-:S05]  /*2210*/  VOTEU.ANY UP0, P0 ;  /* 0x00000000003f7886 */ /* 0x000fca0000000100 */
[----:B------:R-:W-:-:S06]  /*2220*/  @UP0 UIADD3 UR4, UR44, UR42, URZ ;  /* 0x0000002a2c040290 */ /* 0x000fcc000fffe03f */
[----:B------:R-:W-:-:S04]  /*2230*/  IMAD.U32 R0, RZ, RZ, UR4 ;  /* 0x00000004ff007e24 */ /* 0x000fc8000f8e00ff */
[----:B------:R-:W-:-:S05]  /*2240*/  @P0 IMAD.SHL.U32 R0, R0, 0x8, RZ ;  /* 0x0000000800000824 */ /* 0x000fca00078e00ff */
[----:B------:R-:W-:-:S04]  /*2250*/  @P0 LOP3.LUT R0, R0, 0x18, RZ, 0xc0, !PT ;  /* 0x0000001800000812 */ /* 0x000fc800078ec0ff */
[----:B------:R-:W-:-:S04]  /*2260*/  @P0 IADD3 R0, R6, 0x20, R0 ;  /* 0x0000002006000810 */ /* 0x000fc80007ffe000 */
[----:B------:R-:W-:-:S04]  /*2270*/  @P0 PRMT R0, R19, 0x654, R0 ;  /* 0x0000065413000816 */ /* 0x000fc80000000000 */
[----:B------:R0:W-:Y:S01]  /*2280*/  @P0 SYNCS.ARRIVE.TRANS64.RED.A1T0 RZ, [R0+URZ], RZ ;  /* 0x000000ff00ff09a7 */ /* 0x0001e2000810043f */
[----:B------:R-:W-:-:S13]  /*2290*/  ISETP.GT.U32.AND P0, PT, R18, 0x1, PT ;  /* 0x000000011200780c */ /* 0x000fda0003f04070 */
[----:B0-----:R-:W-:Y:S05]  /*22a0*/  @P0 BRA `(.L_x_30) ;  /* 0x0000000000040947 */ /* 0x001fea0003800000 */
[----:B------:R-:W-:Y:S01]  /*22b0*/  BPT.TRAP 0x1 ;  /* 0x000000040000795c */ /* 0x000fe20000300000 */
.L_x_30:
[----:B------:R-:W-:Y:S01]  /*22c0*/  IMAD.SHL.U32 R3, R70, 0x40, RZ ;  /* 0x0000004046037824 */ /* 0x000fe200078e00ff */
[----:B------:R-:W-:Y:S01]  /*22d0*/  ULDC UR6, c[0x0][0x288] ;  /* 0x0000a20000067ab9 */ /* 0x000fe20000000800 */
[----:B------:R-:W-:Y:S01]  /*22e0*/  SHF.R.S32.HI R15, RZ, 0x1f, R67 ;  /* 0x0000001fff0f7819 */ /* 0x000fe20000011443 */
[----:B------:R-:W-:Y:S01]  /*22f0*/  IMAD.SHL.U32 R7, R71, 0x80, RZ ;  /* 0x0000008047077824 */ /* 0x000fe200078e00ff */
[----:B------:R-:W-:Y:S01]  /*2300*/  ULDC.64 UR4, c[0x0][0x5d0] ;  /* 0x0001740000047ab9 */ /* 0x000fe20000000a00 */
[----:B------:R-:W-:Y:S01]  /*2310*/  LOP3.LUT R10, R3, 0x6, R62, 0xf8, !PT ;  /* 0x00000006030a7812 */ /* 0x000fe200078ef83e */
[----:B------:R-:W-:Y:S01]  /*2320*/  IMAD.WIDE R70, R71, 0x80, R22 ;  /* 0x0000008047467825 */ /* 0x000fe200078e0216 */
[----:B------:R-:W-:Y:S01]  /*2330*/  ISETP.GE.AND P0, PT, R3, UR6, PT ;  /* 0x0000000603007c0c */ /* 0x000fe2000bf06270 */
[----:B------:R-:W-:Y:S01]  /*2340*/  ULDC UR6, c[0x0][0x284] ;  /* 0x0000a10000067ab9 */ /* 0x000fe20000000800 */
[----:B------:R-:W-:Y:S01]  /*2350*/  SHF.R.S32.HI R11, RZ, 0x1f, R10 ;  /* 0x0000001fff0b7819 */ /* 0x000fe2000001140a */
[----:B------:R-:W-:Y:S01]  /*2360*/  IMAD R0, R15, UR4, RZ ;  /* 0x000000040f007c24 */ /* 0x000fe2000f8e02ff */
[----:B------:R-:W-:-:S03]  /*2370*/  ISETP.GE.OR P0, PT, R7, UR6, P0 ;  /* 0x0000000607007c0c */ /* 0x000fc60008706670 */
[C---:B------:R-:W-:Y:S02]  /*2380*/  IMAD R9, R67.reuse, UR5, R0 ;  /* 0x0000000543097c24 */ /* 0x040fe4000f8e0200 */
[----:B------:R-:W-:Y:S01]  /*2390*/  IMAD.WIDE.U32 R4, R67, UR4, R10 ;  /* 0x0000000443047c25 */ /* 0x000fe2000f8e000a */
[----:B------:R-:W-:-:S03]  /*23a0*/  ULDC.64 UR4, c[0x0][0x5c8] ;  /* 0x0001720000047ab9 */ /* 0x000fc60000000a00 */
[----:B------:R-:W-:Y:S02]  /*23b0*/  IMAD R13, R71, UR4, RZ ;  /* 0x00000004470d7c24 */ /* 0x000fe4000f8e02ff */
[----:B------:R-:W-:Y:S02]  /*23c0*/  IMAD.IADD R5, R5, 0x1, R9 ;  /* 0x0000000105057824 */ /* 0x000fe400078e0209 */
[C---:B------:R-:W-:Y:S02]  /*23d0*/  IMAD R13, R70.reuse, UR5, R13 ;  /* 0x00000005460d7c24 */ /* 0x040fe4000f8e020d */
[----:B------:R-:W-:-:S04]  /*23e0*/  IMAD.WIDE.U32 R72, R70, UR4, R4 ;  /* 0x0000000446487c25 */ /* 0x000fc8000f8e0004 */
[----:B------:R-:W-:Y:S01]  /*23f0*/  IMAD.MOV.U32 R0, RZ, RZ, -0x1 ;  /* 0xffffffffff007424 */ /* 0x000fe200078e00ff */
[----:B------:R-:W-:Y:S06]  /*2400*/  @P0 BRA `(.L_x_32) ;  /* 0x0000002000840947 */ /* 0x000fec0003800000 */
[----:B-----5:R-:W-:Y:S01]  /*2410*/  FSETP.NEU.AND P1, PT, R57, RZ, PT ;  /* 0x000000ff3900720b */ /* 0x020fe20003f2d000 */
[----:B------:R-:W-:Y:S01]  /*2420*/  IMAD.IADD R4, R61, 0x1, -R3 ;  /* 0x000000013d047824 */ /* 0x000fe200078e0a03 */
[----:B------:R-:W-:Y:S01]  /*2430*/  BSSY B0, `(.L_x_32) ;  /* 0x000021e000007945 */ /* 0x000fe20003800000 */
[----:B------:R-:W-:Y:S02]  /*2440*/  IMAD.IADD R3, R66, 0x1, -R7 ;  /* 0x0000000142037824 */ /* 0x000fe400078e0a07 */
[----:B------:R-:W-:Y:S01]  /*2450*/  IMAD.IADD R83, R73, 0x1, R13 ;  /* 0x0000000149537824 */ /* 0x000fe200078e020d */
[----:B------:R-:W-:-:S04]  /*2460*/  ISETP.GT.AND P0, PT, R4, RZ, PT ;  /* 0x000000ff0400720c */ /* 0x000fc80003f04270 */
[----:B------:R-:W-:-:S03]  /*2470*/  ISETP.GT.AND P3, PT, R3, RZ, P0 ;  /* 0x000000ff0300720c */ /* 0x000fc60000764270 */
[----:B------:R-:W-:Y:S10]  /*2480*/  @!P1 BRA `(.L_x_33) ;  /* 0x0000001400e89947 */ /* 0x000ff40003800000 */
[----:B------:R-:W0:Y:S01]  /*2490*/  LDC.64 R76, c[0x0][0x5b8] ;  /* 0x00016e00ff4c7b82 */ /* 0x000e220000000a00 */
[----:B------:R-:W-:-:S07]  /*24a0*/  ULDC.64 UR4, c[0x0][0x5c0] ;  /* 0x0001700000047ab9 */ /* 0x000fce0000000a00 */
[----:B------:R-:W1:Y:S08]  /*24b0*/  LDC.64 R78, c[0x0][0x5b0] ;  /* 0x00016c00ff4e7b82 */ /* 0x000e700000000a00 */
[----:B------:R-:W2:Y:S01]  /*24c0*/  LDC.64 R80, c[0x0][0x5a8] ;  /* 0x00016a00ff507b82 */ /* 0x000ea20000000a00 */
[-C--:B0-----:R-:W-:Y:S02]  /*24d0*/  IMAD R6, R15, R76.reuse, RZ ;  /* 0x0000004c0f067224 */ /* 0x081fe400078e02ff */
[----:B------:R-:W-:-:S04]  /*24e0*/  IMAD.WIDE.U32 R74, R67, R76, R10 ;  /* 0x0000004c434a7225 */ /* 0x000fc800078e000a */
[----:B------:R-:W-:Y:S02]  /*24f0*/  IMAD R73, R67, R77, R6 ;  /* 0x0000004d43497224 */ /* 0x000fe400078e0206 */
[-C--:B-1----:R-:W-:Y:S02]  /*2500*/  IMAD R5, R71, R78.reuse, RZ ;  /* 0x0000004e47057224 */ /* 0x082fe400078e02ff */
[----:B------:R-:W-:Y:S02]  /*2510*/  IMAD.IADD R13, R75, 0x1, R73 ;  /* 0x000000014b0d7824 */ /* 0x000fe400078e0249 */
[----:B------:R-:W-:Y:S02]  /*2520*/  IMAD.MOV.U32 R12, RZ, RZ, R74 ;  /* 0x000000ffff0c7224 */ /* 0x000fe400078e004a */
[C---:B------:R-:W-:Y:S02]  /*2530*/  IMAD R77, R70.reuse, R79, R5 ;  /* 0x0000004f464d7224 */ /* 0x040fe400078e0205 */
[----:B------:R-:W-:-:S04]  /*2540*/  IMAD.WIDE.U32 R6, R70, R78, R12 ;  /* 0x0000004e46067225 */ /* 0x000fc800078e000c */
[----:B------:R-:W-:Y:S01]  /*2550*/  IMAD.IADD R5, R7, 0x1, R77 ;  /* 0x0000000107057824 */ /* 0x000fe200078e024d */
[----:B--2---:R-:W-:-:S04]  /*2560*/  LEA R14, P1, R6, R80, 0x1 ;  /* 0x00000050060e7211 */ /* 0x004fc800078208ff */
[----:B------:R-:W-:-:S05]  /*2570*/  LEA.HI.X R15, R6, R81, R5, 0x1, P1 ;  /* 0x00000051060f7211 */ /* 0x000fca00008f0c05 */
[----:B------:R0:W2:Y:S01]  /*2580*/  @P3 LDG.E.LTC128B.U16 R5, desc[UR36][R14.64] ;  /* 0x000000240e053981 */ /* 0x0000a2000c1e1520 */
[----:B------:R-:W-:Y:S01]  /*2590*/  IMAD.WIDE.U32 R6, R70, R78, R10 ;  /* 0x0000004e46067225 */ /* 0x000fe200078e000a */
[----:B------:R-:W-:Y:S03]  /*25a0*/  BSSY B1, `(.L_x_34) ;  /* 0x0000013000017945 */ /* 0x000fe60003800000 */
[----:B------:R-:W-:Y:S02]  /*25b0*/  IMAD.IADD R7, R77, 0x1, R7 ;  /* 0x000000014d077824 */ /* 0x000fe400078e0207 */
[----:B------:R-:W-:Y:S01]  /*25c0*/  IMAD.WIDE.U32 R20, R67, R76, R6 ;  /* 0x0000004c43147225 */ /* 0x000fe200078e0006 */
[----:B0-----:R-:W-:-:S03]  /*25d0*/  SHF.L.U64.HI R15, R78, 0x3, R79 ;  /* 0x000000034e0f7819 */ /* 0x001fc6000001024f */
[----:B------:R-:W-:Y:S01]  /*25e0*/  IMAD.IADD R7, R73, 0x1, R21 ;  /* 0x0000000149077824 */ /* 0x000fe200078e0215 */
[----:B------:R-:W-:Y:S01]  /*25f0*/  LEA R6, P4, R20, R80, 0x1 ;  /* 0x0000005014067211 */ /* 0x000fe200078808ff */
[----:B------:R-:W-:-:S03]  /*2600*/  IMAD.SHL.U32 R14, R78, 0x8, RZ ;  /* 0x000000084e0e7824 */ /* 0x000fc600078e00ff */
[----:B------:R-:W-:Y:S01]  /*2610*/  LEA.HI.X R7, R20, R81, R7, 0x1, P4 ;  /* 0x0000005114077211 */ /* 0x000fe200020f0c07 */
[----:B--2---:R-:W-:-:S05]  /*2620*/  HADD2.F32 R8, -RZ, R5.H0_H0 ;  /* 0x20000005ff087230 */ /* 0x004fca0000004100 */
[----:B------:R-:W-:Y:S01]  /*2630*/  FMUL R9, R8, R57 ;  /* 0x0000003908097220 */ /* 0x000fe20000400000 */
[----:B------:R-:W-:-:S03]  /*2640*/  LEA R8, P1, R72, UR4, 0x1 ;  /* 0x0000000448087c11 */ /* 0x000fc6000f8208ff */
[----:B------:R-:W-:Y:S01]  /*2650*/  FFMA R24, R24, R56, R9 ;  /* 0x0000003818187223 */ /* 0x000fe20000000009 */
[----:B------:R-:W-:Y:S02]  /*2660*/  LEA.HI.X R9, R72, UR5, R83, 0x1, P1 ;  /* 0x0000000548097c11 */ /* 0x000fe400088f0c53 */
[----:B------:R-:W-:Y:S02]  /*2670*/  ISETP.GT.AND P1, PT, R4, 0x1, PT ;  /* 0x000000010400780c */ /* 0x000fe40003f24270 */
[----:B------:R-:W-:Y:S02]  /*2680*/  F2FP.F16.F32.PACK_AB R24, RZ, R24 ;  /* 0x00000018ff18723e */ /* 0x000fe400000000ff */
[----:B------:R-:W-:-:S03]  /*2690*/  ISETP.GT.AND P2, PT, R3, RZ, P1 ;  /* 0x000000ff0300720c */ /* 0x000fc60000f44270 */
[----:B------:R0:W-:Y:S10]  /*26a0*/  @P3 STG.E.U16 desc[UR36][R8.64], R24 ;  /* 0x0000001808003986 */ /* 0x0001f4000c101524 */
[----:B------:R-:W-:Y:S05]  /*26b0*/  @!P2 BRA `(.L_x_35) ;  /* 0x000000000004a947 */ /* 0x000fea0003800000 */
[----:B------:R1:W5:Y:S02]  /*26c0*/  LDG.E.LTC128B.U16 R5, desc[UR36][R6.64+0x2] ;  /* 0x0000022406057981 */ /* 0x000364000c1e1520 */
.L_x_35:
[----:B------:R-:W-:Y:S05]  /*26d0*/  BSYNC B1 ;  /* 0x0000000000017941 */ /* 0x000fea0003800000 */
.L_x_34:
[----:B-----5:R-:W-:Y:S01]  /*26e0*/  HADD2.F32 R12, -RZ, R5.H0_H0 ;  /* 0x20000005ff0c7230 */ /* 0x020fe20000004100 */
[----:B------:R-:W-:Y:S01]  /*26f0*/  ISETP.GT.AND P0, PT, R3, 0x8, P0 ;  /* 0x000000080300780c */ /* 0x000fe20000704270 */
[----:B------:R-:W-:Y:S01]  /*2700*/  IMAD.WIDE.U32 R20, R70, R78, R14 ;  /* 0x0000004e46147225 */ /* 0x000fe200078e000e */
[----:B0-----:R-:W-:-:S03]  /*2710*/  PRMT R24, R5, 0x7610, R24 ;  /* 0x0000761005187816 */ /* 0x001fc60000000018 */
[----:B------:R-:W-:Y:S01]  /*2720*/  FMUL R12, R12, R57 ;  /* 0x000000390c0c7220 */ /* 0x000fe20000400000 */
[----:B------:R-:W-:Y:S01]  /*2730*/  IMAD.IADD R77, R77, 0x1, R21 ;  /* 0x000000014d4d7824 */ /* 0x000fe200078e0215 */
[----:B------:R-:W-:Y:S02]  /*2740*/  IADD3 R74, P3, R74, R20, RZ ;  /* 0x000000144a4a7210 */ /* 0x000fe40007f7e0ff */
[----:B------:R-:W-:-:S03]  /*2750*/  FFMA R12, R25, R56, R12 ;  /* 0x00000038190c7223 */ /* 0x000fc6000000000c */
[----:B------:R-:W-:Y:S01]  /*2760*/  IMAD.X R13, R77, 0x1, R13, P3 ;  /* 0x000000014d0d7824 */ /* 0x000fe200018e060d */
[C---:B------:R-:W-:Y:S02]  /*2770*/  LEA R14, P3, R74.reuse, R80, 0x1 ;  /* 0x000000504a0e7211 */ /* 0x040fe400078608ff */
[----:B------:R-:W-:Y:S02]  /*2780*/  F2FP.F16.F32.PACK_AB R12, RZ, R12 ;  /* 0x0000000cff0c723e */ /* 0x000fe400000000ff */
[----:B------:R-:W-:Y:S02]  /*2790*/  LEA.HI.X R15, R74, R81, R13, 0x1, P3 ;  /* 0x000000514a0f7211 */ /* 0x000fe400018f0c0d */
[----:B------:R-:W-:-:S05]  /*27a0*/  PRMT R21, R12, 0x7610, R21 ;  /* 0x000076100c157816 */ /* 0x000fca0000000015 */
[----:B------:R0:W-:Y:S04]  /*27b0*/  @P2 STG.E.U16 desc[UR36][R8.64+0x2], R21 ;  /* 0x0000021508002986 */ /* 0x0001e8000c101524 */
[----:B------:R-:W2:Y:S01]  /*27c0*/  @P0 LDG.E.LTC128B.U16 R24, desc[UR36][R14.64] ;  /* 0x000000240e180981 */ /* 0x000ea2000c1e1520 */
[----:B------:R-:W-:Y:S01]  /*27d0*/  IADD3 R20, P2, R10, R20, RZ ;  /* 0x000000140a147210 */ /* 0x000fe20007f5e0ff */
[----:B------:R-:W-:Y:S01]  /*27e0*/  BSSY B1, `(.L_x_36) ;  /* 0x0000011000017945 */ /* 0x000fe20003800000 */
[C---:B------:R-:W-:Y:S02]  /*27f0*/  SHF.L.U64.HI R13, R58.reuse, 0x1, R59 ;  /* 0x000000013a0d7819 */ /* 0x040fe4000001023b */
[----:B------:R-:W-:Y:S01]  /*2800*/  ISETP.GT.AND P1, PT, R3, 0x8, P1 ;  /* 0x000000080300780c */ /* 0x000fe20000f24270 */
[----:B0-----:R-:W-:Y:S01]  /*2810*/  IMAD.X R21, R11, 0x1, R77, P2 ;  /* 0x000000010b157824 */ /* 0x001fe200010e064d */
[----:B------:R-:W-:Y:S01]  /*2820*/  LEA R12, P2, R58, R8, 0x1 ;  /* 0x000000083a0c7211 */ /* 0x000fe200078408ff */
[----:B------:R-:W-:-:S04]  /*2830*/  IMAD.WIDE.U32 R20, R67, R76, R20 ;  /* 0x0000004c43147225 */ /* 0x000fc800078e0014 */
[----:B------:R-:W-:Y:S02]  /*2840*/  IMAD.X R13, R13, 0x1, R9, P2 ;  /* 0x000000010d0d7824 */ /* 0x000fe400010e0609 */
[----:B------:R-:W-:Y:S02]  /*2850*/  IMAD.IADD R11, R73, 0x1, R21 ;  /* 0x00000001490b7824 */ /* 0x000fe400078e0215 */
[----:B--2---:R-:W-:-:S05]  /*2860*/  HADD2.F32 R10, -RZ, R24.H0_H0 ;  /* 0x20000018ff0a7230 */ /* 0x004fca0000004100 */
[----:B------:R-:W-:Y:S01]  /*2870*/  FMUL R5, R10, R57 ;  /* 0x000000390a057220 */ /* 0x000fe20000400000 */
[----:B------:R-:W-:-:S03]  /*2880*/  LEA R10, P3, R20, R80, 0x1 ;  /* 0x00000050140a7211 */ /* 0x000fc600078608ff */
[----:B------:R-:W-:Y:S01]  /*2890*/  FFMA R5, R26, R56, R5 ;  /* 0x000000381a057223 */ /* 0x000fe20000000005 */
[----:B------:R-:W-:-:S04]  /*28a0*/  LEA.HI.X R11, R20, R81, R11, 0x1, P3 ;  /* 0x00000051140b7211 */ /* 0x000fc800018f0c0b */
[----:B------:R-:W-:-:S05]  /*28b0*/  F2FP.F16.F32.PACK_AB R5, RZ, R5 ;  /* 0x00000005ff05723e */ /* 0x000fca00000000ff */
[----:B------:R0:W-:Y:S01]  /*28c0*/  @P0 STG.E.U16 desc[UR36][R12.64], R5 ;  /* 0x000000050c000986 */ /* 0x0001e2000c101524 */
[----:B------:R-:W-:Y:S05]  /*28d0*/  @!P1 BRA `(.L_x_37) ;  /* 0x0000000000049947 */ /* 0x000fea0003800000 */
[----:B------:R2:W5:Y:S02]  /*28e0*/  LDG.E.LTC128B.U16 R24, desc[UR36][R10.64+0x2] ;  /* 0x000002240a187981 */ /* 0x000564000c1e1520 */
.L_x_37:
[----:B------:R-:W-:Y:S05]  /*28f0*/  BSYNC B1 ;  /* 0x0000000000017941 */ /* 0x000fea0003800000 */
.L_x_36:
[----:B-----5:R-:W-:Y:S01]  /*2900*/  HADD2.F32 R14, -RZ, R24.H0_H0 ;  /* 0x20000018ff0e7230 */ /* 0x020fe20000004100 */
[----:B------:R-:W-:Y:S01]  /*2910*/  ISETP.GT.AND P0, PT, R4, 0x8, PT ;  /* 0x000000080400780c */ /* 0x000fe20003f04270 */
[----:B------:R-:W-:Y:S03]  /*2920*/  BSSY B1, `(.L_x_38) ;  /* 0x0000008000017945 */ /* 0x000fe60003800000 */
[----:B------:R-:W-:Y:S01]  /*2930*/  FMUL R14, R14, R57 ;  /* 0x000000390e0e7220 */ /* 0x000fe20000400000 */
[----:B------:R-:W-:-:S03]  /*2940*/  ISETP.GT.AND P2, PT, R3, RZ, P0 ;  /* 0x000000ff0300720c */ /* 0x000fc60000744270 */
[----:B------:R-:W-:-:S05]  /*2950*/  FFMA R14, R27, R56, R14 ;  /* 0x000000381b0e7223 */ /* 0x000fca000000000e */
[----:B------:R-:W-:-:S05]  /*2960*/  F2FP.F16.F32.PACK_AB R14, RZ, R14 ;  /* 0x0000000eff0e723e */ /* 0x000fca00000000ff */
[----:B------:R3:W-:Y:S01]  /*2970*/  @P1 STG.E.U16 desc[UR36][R12.64+0x2], R14 ;  /* 0x0000020e0c001986 */ /* 0x0007e2000c101524 */
[----:B------:R-:W-:Y:S05]  /*2980*/  @!P2 BRA `(.L_x_39) ;  /* 0x000000000004a947 */ /* 0x000fea0003800000 */
[----:B------:R4:W5:Y:S02]  /*2990*/  LDG.E.LTC128B.U16 R24, desc[UR36][R6.64+0x10] ;  /* 0x0000102406187981 */ /* 0x000964000c1e1520 */
.L_x_39:
[----:B------:R-:W-:Y:S05]  /*29a0*/  BSYNC B1 ;  /* 0x0000000000017941 */ /* 0x000fea0003800000 */
.L_x_38:
[----:B---3-5:R-:W-:Y:S01]  /*29b0*/  HADD2.F32 R14, -RZ, R24.H0_H0 ;  /* 0x20000018ff0e7230 */ /* 0x028fe20000004100 */
[----:B------:R-:W-:Y:S01]  /*29c0*/  ISETP.GT.AND P1, PT, R4, 0x9, PT ;  /* 0x000000090400780c */ /* 0x000fe20003f24270 */
[----:B------:R-:W-:Y:S03]  /*29d0*/  BSSY B1, `(.L_x_40) ;  /* 0x0000008000017945 */ /* 0x000fe60003800000 */
[----:B0-----:R-:W-:Y:S01]  /*29e0*/  FMUL R5, R14, R57 ;  /* 0x000000390e057220 */ /* 0x001fe20000400000 */
[----:B------:R-:W-:-:S03]  /*29f0*/  ISETP.GT.AND P3, PT, R3, RZ, P1 ;  /* 0x000000ff0300720c */ /* 0x000fc60000f64270 */
[----:B------:R-:W-:-:S05]  /*2a00*/  FFMA R5, R28, R56, R5 ;  /* 0x000000381c057223 */ /* 0x000fca0000000005 */
[----:B------:R-:W-:-:S05]  /*2a10*/  F2FP.F16.F32.PACK_AB R5, RZ, R5 ;  /* 0x00000005ff05723e */ /* 0x000fca00000000ff */
[----:B------:R0:W-:Y:S01]  /*2a20*/  @P2 STG.E.U16 desc[UR36][R8.64+0x10], R5 ;  /* 0x0000100508002986 */ /* 0x0001e2000c101524 */
[----:B------:R-:W-:Y:S05]  /*2a30*/  @!P3 BRA `(.L_x_41) ;  /* 0x000000000004b947 */ /* 0x000fea0003800000 */
[----:B------:R3:W5:Y:S02]  /*2a40*/  LDG.E.LTC128B.U16 R24, desc[UR36][R6.64+0x12] ;  /* 0x0000122406187981 */ /* 0x000764000c1e1520 */
.L_x_41:
[----:B------:R-:W-:Y:S05]  /*2a50*/  BSYNC B1 ;  /* 0x0000000000017941 */ /* 0x000fea0003800000 */
.L_x_40:
[----:B-----5:R-:W-:Y:S01]  /*2a60*/  HADD2.F32 R14, -RZ, R24.H0_H0 ;  /* 0x20000018ff0e7230 */ /* 0x020fe20000004100 */
[----:B------:R-:W-:Y:S01]  /*2a70*/  ISETP.GT.AND P0, PT, R3, 0x8, P0 ;  /* 0x000000080300780c */ /* 0x000fe20000704270 */
[----:B------:R-:W-:Y:S03]  /*2a80*/  BSSY B1, `(.L_x_42) ;  /* 0x0000007000017945 */ /* 0x000fe60003800000 */
[----:B------:R-:W-:-:S04]  /*2a90*/  FMUL R14, R14, R57 ;  /* 0x000000390e0e7220 */ /* 0x000fc80000400000 */
[----:B------:R-:W-:-:S05]  /*2aa0*/  FFMA R14, R29, R56, R14 ;  /* 0x000000381d0e7223 */ /* 0x000fca000000000e */
[----:B------:R-:W-:-:S05]  /*2ab0*/  F2FP.F16.F32.PACK_AB R14, RZ, R14 ;  /* 0x0000000eff0e723e */ /* 0x000fca00000000ff */
[----:B------:R0:W-:Y:S01]  /*2ac0*/  @P3 STG.E.U16 desc[UR36][R8.64+0x12], R14 ;  /* 0x0000120e08003986 */ /* 0x0001e2000c101524 */
[----:B------:R-:W-:Y:S05]  /*2ad0*/  @!P0 BRA `(.L_x_43) ;  /* 0x0000000000048947 */ /* 0x000fea0003800000 */
[----:B------:R0:W5:Y:S02]  /*2ae0*/  LDG.E.LTC128B.U16 R24, desc[UR36][R10.64+0x10] ;  /* 0x000010240a187981 */ /* 0x000164000c1e1520 */
.L_x_43:
[----:B------:R-:W-:Y:S05]  /*2af0*/  BSYNC B1 ;  /* 0x0000000000017941 */ /* 0x000fea0003800000 */
.L_x_42:
[----:B0----5:R-:W-:Y:S01]  /*2b00*/  HADD2.F32 R14, -RZ, R24.H0_H0 ;  /* 0x20000018ff0e7230 */ /* 0x021fe20000004100 */
        /* <DEDUP_REMOVED lines=8> */
.L_x_45:
[----:B------:R-:W-:Y:S05]  /*2b90*/  BSYNC B1 ;  /* 0x0000000000017941 */ /* 0x000fea0003800000 */
.L_x_44:
        /* <DEDUP_REMOVED lines=10> */
.L_x_47:
[----:B------:R-:W-:Y:S05]  /*2c40*/  BSYNC B1 ;  /* 0x0000000000017941 */ /* 0x000fea0003800000 */
.L_x_46:
[----:B0----5:R-:W-:Y:S01]  /*2c50*/  HADD2.F32 R14, -RZ, R24.H0_H0 ;  /* 0x20000018ff0e7230 */ /* 0x021fe20000004100 */
        /* <DEDUP_REMOVED lines=9> */
.L_x_49:
[----:B------:R-:W-:Y:S05]  /*2cf0*/  BSYNC B1 ;  /* 0x0000000000017941 */ /* 0x000fea0003800000 */
.L_x_48:
        /* <DEDUP_REMOVED lines=9> */
.L_x_51:
[----:B------:R-:W-:Y:S05]  /*2d90*/  BSYNC B1 ;  /* 0x0000000000017941 */ /* 0x000fea0003800000 */
.L_x_50:
        /* <DEDUP_REMOVED lines=9> */
.L_x_53:
[----:B------:R-:W-:Y:S05]  /*2e30*/  BSYNC B1 ;  /* 0x0000000000017941 */ /* 0x000fea0003800000 */
.L_x_52:
        /* <DEDUP_REMOVED lines=10> */
.L_x_55:
[----:B------:R-:W-:Y:S05]  /*2ee0*/  BSYNC B1 ;  /* 0x0000000000017941 */ /* 0x000fea0003800000 */
.L_x_54:
        /* <DEDUP_REMOVED lines=10> */
.L_x_57:
[----:B------:R-:W-:Y:S05]  /*2f90*/  BSYNC B1 ;  /* 0x0000000000017941 */ /* 0x000fea0003800000 */
.L_x_56:
        /* <DEDUP_REMOVED lines=9> */
.L_x_59:
[----:B------:R-:W-:Y:S05]  /*3030*/  BSYNC B1 ;  /* 0x0000000000017941 */ /* 0x000fea0003800000 */
.L_x_58:
        /* <DEDUP_REMOVED lines=9> */
.L_x_61:
[----:B------:R-:W-:Y:S05]  /*30d0*/  BSYNC B1 ;  /* 0x0000000000017941 */ /* 0x000fea0003800000 */
.L_x_60:
        /* <DEDUP_REMOVED lines=10> */
.L_x_63:
[----:B------:R-:W-:Y:S05]  /*3180*/  BSYNC B1 ;  /* 0x0000000000017941 */ /* 0x000fea0003800000 */
.L_x_62:
        /* <DEDUP_REMOVED lines=10> */
.L_x_65:
[----:B------:R-:W-:Y:S05]  /*3230*/  BSYNC B1 ;  /* 0x0000000000017941 */ /* 0x000fea0003800000 */
.L_x_64:
        /* <DEDUP_REMOVED lines=9> */
.L_x_67:
[----:B------:R-:W-:Y:S05]  /*32d0*/  BSYNC B1 ;  /* 0x0000000000017941 */ /* 0x000fea0003800000 */
.L_x_66:
        /* <DEDUP_REMOVED lines=9> */
.L_x_69:
[----:B------:R-:W-:Y:S05]  /*3370*/  BSYNC B1 ;  /* 0x0000000000017941 */ /* 0x000fea0003800000 */
.L_x_68:
        /* <DEDUP_REMOVED lines=10> */
.L_x_71:
[----:B------:R-:W-:Y:S05]  /*3420*/  BSYNC B1 ;  /* 0x0000000000017941 */ /* 0x000fea0003800000 */
.L_x_70:
        /* <DEDUP_REMOVED lines=10> */
.L_x_73:
[----:B------:R-:W-:Y:S05]  /*34d0*/  BSYNC B1 ;  /* 0x0000000000017941 */ /* 0x000fea0003800000 */
.L_x_72:
        /* <DEDUP_REMOVED lines=9> */
.L_x_75:
[----:B------:R-:W-:Y:S05]  /*3570*/  BSYNC B1 ;  /* 0x0000000000017941 */ /* 0x000fea0003800000 */
.L_x_74:
        /* <DEDUP_REMOVED lines=9> */
.L_x_77:
[----:B------:R-:W-:Y:S05]  /*3610*/  BSYNC B1 ;  /* 0x0000000000017941 */ /* 0x000fea0003800000 */
.L_x_76:
        /* <DEDUP_REMOVED lines=10> */
.L_x_79:
[----:B------:R-:W-:Y:S05]  /*36c0*/  BSYNC B1 ;  /* 0x0000000000017941 */ /* 0x000fea0003800000 */
.L_x_78:
        /* <DEDUP_REMOVED lines=10> */
.L_x_81:
[----:B------:R-:W-:Y:S05]  /*3770*/  BSYNC B1 ;  /* 0x0000000000017941 */ /* 0x000fea0003800000 */
.L_x_80:
        /* <DEDUP_REMOVED lines=9> */
.L_x_83:
[----:B------:R-:W-:Y:S05]  /*3810*/  BSYNC B1 ;  /* 0x0000000000017941 */ /* 0x000fea0003800000 */
.L_x_82:
        /* <DEDUP_REMOVED lines=9> */
.L_x_85:
[----:B------:R-:W-:Y:S05]  /*38b0*/  BSYNC B1 ;  /* 0x0000000000017941 */ /* 0x000fea0003800000 */
.L_x_84:
        /* <DEDUP_REMOVED lines=10> */
.L_x_87:
[----:B------:R-:W-:Y:S05]  /*3960*/  BSYNC B1 ;  /* 0x0000000000017941 */ /* 0x000fea0003800000 */
.L_x_86:
[----:B0----5:R-:W-:Y:S01]  /*3970*/  HADD2.F32 R14, -RZ, R24.H0_H0 ;  /* 0x20000018ff0e7230 */ /* 0x021fe20000004100 */
[----:B------:R-:W-:Y:S01]  /*3980*/  ISETP.GT.AND P1, PT, R4, 0x39, PT ;  /* 0x000000390400780c */ /* 0x000fe20003f24270 */
[----:B------:R-:W-:Y:S01]  /*3990*/  @P2 IMAD.MOV.U32 R4, RZ, RZ, R8 ;  /* 0x000000ffff042224 */ /* 0x000fe200078e0008 */
[----:B------:R-:W-:Y:S02]  /*39a0*/  BSSY B1, `(.L_x_88) ;  /* 0x000000a000017945 */ /* 0x000fe40003800000 */
[----:B------:R-:W-:Y:S01]  /*39b0*/  FMUL R5, R14, R57 ;  /* 0x000000390e057220 */ /* 0x000fe20000400000 */
[----:B------:R-:W-:-:S03]  /*39c0*/  ISETP.GT.AND P3, PT, R3, RZ, P1 ;  /* 0x000000ff0300720c */ /* 0x000fc60000f64270 */
[----:B------:R-:W-:-:S05]  /*39d0*/  FFMA R5, R52, R56, R5 ;  /* 0x0000003834057223 */ /* 0x000fca0000000005 */
[----:B------:R-:W-:-:S04]  /*39e0*/  F2FP.F16.F32.PACK_AB R5, RZ, R5 ;  /* 0x00000005ff05723e */ /* 0x000fc800000000ff */
[----:B------:R-:W-:Y:S01]  /*39f0*/  PRMT R14, R5, 0x7610, R14 ;  /* 0x00007610050e7816 */ /* 0x000fe2000000000e */
[----:B------:R-:W-:-:S05]  /*3a00*/  @P2 IMAD.MOV.U32 R5, RZ, RZ, R9 ;  /* 0x000000ffff052224 */ /* 0x000fca00078e0009 */
[----:B------:R0:W-:Y:S01]  /*3a10*/  @P2 STG.E.U16 desc[UR36][R4.64+0x70], R14 ;  /* 0x0000700e04002986 */ /* 0x0001e2000c101524 */
[----:B------:R-:W-:Y:S05]  /*3a20*/  @!P3 BRA `(.L_x_89) ;  /* 0x000000000004b947 */ /* 0x000fea0003800000 */
[----:B------:R0:W5:Y:S02]  /*3a30*/  LDG.E.LTC128B.U16 R24, desc[UR36][R6.64+0x72] ;  /* 0x0000722406187981 */ /* 0x000164000c1e1520 */
.L_x_89:
[----:B------:R-:W-:Y:S05]  /*3a40*/  BSYNC B1 ;  /* 0x0000000000017941 */ /* 0x000fea0003800000 */
.L_x_88:
        /* <DEDUP_REMOVED lines=9> */
.L_x_91:
[----:B------:R-:W-:Y:S05]  /*3ae0*/  BSYNC B1 ;  /* 0x0000000000017941 */ /* 0x000fea0003800000 */
.L_x_90:
[----:B0----5:R-:W-:Y:S01]  /*3af0*/  HADD2.F32 R4, -RZ, R24.H0_H0 ;  /* 0x20000018ff047230 */ /* 0x021fe20000004100 */
[----:B------:R-:W-:Y:S01]  /*3b00*/  ISETP.GT.AND P1, PT, R3, 0x8, P1 ;  /* 0x000000080300780c */ /* 0x000fe20000f24270 */
[----:B------:R-:W-:Y:S03]  /*3b10*/  BSSY B1, `(.L_x_92) ;  /* 0x000000a000017945 */ /* 0x000fe60003800000 */
[----:B------:R-:W-:Y:S01]  /*3b20*/  FMUL R5, R4, R57 ;  /* 0x0000003904057220 */ /* 0x000fe20000400000 */
[----:B------:R-:W-:-:S03]  /*3b30*/  @P0 IMAD.MOV.U32 R4, RZ, RZ, R12 ;  /* 0x000000ffff040224 */ /* 0x000fc600078e000c */
[----:B------:R-:W-:-:S05]  /*3b40*/  FFMA R5, R54, R56, R5 ;  /* 0x0000003836057223 */ /* 0x000fca0000000005 */
[----:B------:R-:W-:-:S04]  /*3b50*/  F2FP.F16.F32.PACK_AB R5, RZ, R5 ;  /* 0x00000005ff05723e */ /* 0x000fc800000000ff */
[----:B-1-34-:R-:W-:Y:S01]  /*3b60*/  PRMT R6, R5, 0x7610, R6 ;  /* 0x0000761005067816 */ /* 0x01afe20000000006 */
[----:B------:R-:W-:-:S05]  /*3b70*/  @P0 IMAD.MOV.U32 R5, RZ, RZ, R13 ;  /* 0x000000ffff050224 */ /* 0x000fca00078e000d */
[----:B------:R0:W-:Y:S01]  /*3b80*/  @P0 STG.E.U16 desc[UR36][R4.64+0x70], R6 ;  /* 0x0000700604000986 */ /* 0x0001e2000c101524 */
[----:B------:R-:W-:Y:S05]  /*3b90*/  @!P1 BRA `(.L_x_93) ;  /* 0x0000000000049947 */ /* 0x000fea0003800000 */
[----:B------:R1:W5:Y:S02]  /*3ba0*/  LDG.E.LTC128B.U16 R24, desc[UR36][R10.64+0x72] ;  /* 0x000072240a187981 */ /* 0x000364000c1e1520 */
.L_x_93:
[----:B------:R-:W-:Y:S05]  /*3bb0*/  BSYNC B1 ;  /* 0x0000000000017941 */ /* 0x000fea0003800000 */
.L_x_92:
[----:B------:R-:W-:Y:S05]  /*3bc0*/  @!P1 BRA `(.L_x_94) ;  /* 0x0000000800909947 */ /* 0x000fea0003800000 */
[----:B-----5:R-:W-:-:S05]  /*3bd0*/  HADD2.F32 R24, -RZ, R24.H0_H0 ;  /* 0x20000018ff187230 */ /* 0x020fca0000004100 */
[----:B------:R-:W-:-:S04]  /*3be0*/  FMUL R24, R24, R57 ;  /* 0x0000003918187220 */ /* 0x000fc80000400000 */
[----:B------:R-:W-:-:S05]  /*3bf0*/  FFMA R24, R55, R56, R24 ;  /* 0x0000003837187223 */ /* 0x000fca0000000018 */
[----:B------:R-:W-:-:S05]  /*3c00*/  F2FP.F16.F32.PACK_AB R24, RZ, R24 ;  /* 0x00000018ff18723e */ /* 0x000fca00000000ff */
[----:B------:R3:W-:Y:S01]  /*3c10*/  STG.E.U16 desc[UR36][R12.64+0x72], R24 ;  /* 0x000072180c007986 */ /* 0x0007e2000c101524 */
[----:B------:R-:W-:Y:S05]  /*3c20*/  BRA `(.L_x_94) ;  /* 0x0000000800787947 */ /* 0x000fea0003800000 */
.L_x_33:
[----:B------:R-:W-:Y:S01]  /*3c30*/  ISETP.GT.AND P2, PT, R4, 0x1, PT ;  /* 0x000000010400780c */ /* 0x000fe20003f44270 */
[----:B------:R-:W-:Y:S01]  /*3c40*/  ULDC.64 UR4, c[0x0][0x5c0] ;  /* 0x0001700000047ab9 */ /* 0x000fe20000000a00 */
[-C--:B------:R-:W-:Y:S01]  /*3c50*/  FMUL R24, R24, R56.reuse ;  /* 0x0000003818187220 */ /* 0x080fe20000400000 */
[-C--:B------:R-:W-:Y:S01]  /*3c60*/  FMUL R25, R25, R56.reuse ;  /* 0x0000003819197220 */ /* 0x080fe20000400000 */
[----:B------:R-:W-:Y:S01]  /*3c70*/  ISETP.GT.AND P1, PT, R3, RZ, P2 ;  /* 0x000000ff0300720c */ /* 0x000fe20001724270 */
[-C--:B------:R-:W-:Y:S01]  /*3c80*/  FMUL R26, R26, R56.reuse ;  /* 0x000000381a1a7220 */ /* 0x080fe20000400000 */
[----:B------:R-:W-:Y:S01]  /*3c90*/  LEA R6, P4, R72, UR4, 0x1 ;  /* 0x0000000448067c11 */ /* 0x000fe2000f8808ff */
[----:B------:R-:W-:Y:S01]  /*3ca0*/  FMUL R27, R27, R56 ;  /* 0x000000381b1b7220 */ /* 0x000fe20000400000 */
[----:B------:R-:W-:Y:S01]  /*3cb0*/  F2FP.F16.F32.PACK_AB R24, RZ, R24 ;  /* 0x00000018ff18723e */ /* 0x000fe200000000ff */
[-C--:B------:R-:W-:Y:S01]  /*3cc0*/  FMUL R28, R28, R56.reuse ;  /* 0x000000381c1c7220 */ /* 0x080fe20000400000 */
[----:B------:R-:W-:Y:S01]  /*3cd0*/  LEA.HI.X R7, R72, UR5, R83, 0x1, P4 ;  /* 0x0000000548077c11 */ /* 0x000fe2000a0f0c53 */
[-C--:B------:R-:W-:Y:S01]  /*3ce0*/  FMUL R29, R29, R56.reuse ;  /* 0x000000381d1d7220 */ /* 0x080fe20000400000 */
[----:B------:R-:W-:Y:S01]  /*3cf0*/  F2FP.F16.F32.PACK_AB R25, RZ, R25 ;  /* 0x00000019ff19723e */ /* 0x000fe200000000ff */
[-C--:B------:R-:W-:Y:S01]  /*3d00*/  FMUL R30, R30, R56.reuse ;  /* 0x000000381e1e7220 */ /* 0x080fe20000400000 */
[----:B------:R-:W-:Y:S01]  /*3d10*/  ISETP.GT.AND P2, PT, R3, 0x8, P2 ;  /* 0x000000080300780c */ /* 0x000fe20001744270 */
[----:B------:R-:W-:Y:S01]  /*3d20*/  @P3 STG.E.U16 desc[UR36][R6.64], R24 ;  /* 0x0000001806003986 */ /* 0x000fe2000c101524 */
[C---:B------:R-:W-:Y:S01]  /*3d30*/  SHF.L.U64.HI R5, R58.reuse, 0x1, R59 ;  /* 0x000000013a057819 */ /* 0x040fe2000001023b */
[----:B------:R-:W-:Y:S01]  /*3d40*/  FMUL R31, R31, R56 ;  /* 0x000000381f1f7220 */ /* 0x000fe20000400000 */
[----:B------:R-:W-:Y:S01]  /*3d50*/  LEA R8, P3, R58, R6, 0x1 ;  /* 0x000000063a087211 */ /* 0x000fe200078608ff */
[----:B------:R-:W-:Y:S01]  /*3d60*/  @P1 STG.E.U16 desc[UR36][R6.64+0x2], R25 ;  /* 0x0000021906001986 */ /* 0x000fe2000c101524 */
[----:B------:R-:W-:Y:S01]  /*3d70*/  ISETP.GT.AND P1, PT, R3, 0x8, P0 ;  /* 0x000000080300780c */ /* 0x000fe20000724270 */
[----:B------:R-:W-:Y:S01]  /*3d80*/  FMUL R32, R32, R56 ;  /* 0x0000003820207220 */ /* 0x000fe20000400000 */
[----:B------:R-:W-:Y:S01]  /*3d90*/  F2FP.F16.F32.PACK_AB R26, RZ, R26 ;  /* 0x0000001aff1a723e */ /* 0x000fe200000000ff */
[----:B------:R-:W-:Y:S01]  /*3da0*/  IMAD.X R9, R5, 0x1, R7, P3 ;  /* 0x0000000105097824 */ /* 0x000fe200018e0607 */
[----:B------:R-:W-:Y:S01]  /*3db0*/  F2FP.F16.F32.PACK_AB R27, RZ, R27 ;  /* 0x0000001bff1b723e */ /* 0x000fe200000000ff */
[-C--:B------:R-:W-:Y:S01]  /*3dc0*/  FMUL R33, R33, R56.reuse ;  /* 0x0000003821217220 */ /* 0x080fe20000400000 */
[----:B------:R-:W-:Y:S01]  /*3dd0*/  ISETP.GT.AND P0, PT, R4, 0x8, PT ;  /* 0x000000080400780c */ /* 0x000fe20003f04270 */
[----:B------:R-:W-:Y:S01]  /*3de0*/  FMUL R34, R34, R56 ;  /* 0x0000003822227220 */ /* 0x000fe20000400000 */
[----:B------:R-:W-:Y:S01]  /*3df0*/  F2FP.F16.F32.PACK_AB R28, RZ, R28 ;  /* 0x0000001cff1c723e */ /* 0x000fe200000000ff */
[-C--:B------:R-:W-:Y:S01]  /*3e00*/  FMUL R35, R35, R56.reuse ;  /* 0x0000003823237220 */ /* 0x080fe20000400000 */
[C---:B------:R-:W-:Y:S01]  /*3e10*/  ISETP.GT.AND P4, PT, R3.reuse, RZ, P0 ;  /* 0x000000ff0300720c */ /* 0x040fe20000784270 */
[-C--:B------:R-:W-:Y:S01]  /*3e20*/  FMUL R36, R36, R56.reuse ;  /* 0x0000003824247220 */ /* 0x080fe20000400000 */
[----:B------:R-:W-:Y:S01]  /*3e30*/  F2FP.F16.F32.PACK_AB R29, RZ, R29 ;  /* 0x0000001dff1d723e */ /* 0x000fe200000000ff */
[----:B------:R-:W-:Y:S01]  /*3e40*/  @P1 STG.E.U16 desc[UR36][R8.64], R26 ;  /* 0x0000001a08001986 */ /* 0x000fe2000c101524 */
[----:B------:R-:W-:Y:S01]  /*3e50*/  ISETP.GT.AND P1, PT, R3, 0x8, P0 ;  /* 0x000000080300780c */ /* 0x000fe20000724270 */
[-C--:B------:R-:W-:Y:S01]  /*3e60*/  FMUL R37, R37, R56.reuse ;  /* 0x0000003825257220 */ /* 0x080fe20000400000 */
[C---:B------:R-:W-:Y:S01]  /*3e70*/  ISETP.GT.AND P0, PT, R4.reuse, 0x10, PT ;  /* 0x000000100400780c */ /* 0x040fe20003f04270 */
[----:B------:R-:W-:Y:S01]  /*3e80*/  @P2 STG.E.U16 desc[UR36][R8.64+0x2], R27 ;  /* 0x0000021b08002986 */ /* 0x000fe2000c101524 */
[----:B------:R-:W-:Y:S01]  /*3e90*/  ISETP.GT.AND P2, PT, R4, 0x9, PT ;  /* 0x000000090400780c */ /* 0x000fe20003f44270 */
[----:B------:R-:W-:Y:S01]  /*3ea0*/  FMUL R38, R38, R56 ;  /* 0x0000003826267220 */ /* 0x000fe20000400000 */
[----:B------:R-:W-:Y:S01]  /*3eb0*/  F2FP.F16.F32.PACK_AB R30, RZ, R30 ;  /* 0x0000001eff1e723e */ /* 0x000fe200000000ff */
[-C--:B------:R-:W-:Y:S01]  /*3ec0*/  FMUL R39, R39, R56.reuse ;  /* 0x0000003827277220 */ /* 0x080fe20000400000 */
[C---:B------:R-:W-:Y:S01]  /*3ed0*/  ISETP.GT.AND P3, PT, R3.reuse, RZ, P2 ;  /* 0x000000ff0300720c */ /* 0x040fe20001764270 */
[----:B------:R-:W-:Y:S01]  /*3ee0*/  @P4 STG.E.U16 desc[UR36][R6.64+0x10], R28 ;  /* 0x0000101c06004986 */ /* 0x000fe2000c101524 */
[----:B------:R-:W-:Y:S01]  /*3ef0*/  ISETP.GT.AND P2, PT, R3, 0x8, P2 ;  /* 0x000000080300780c */ /* 0x000fe20001744270 */
[-C--:B------:R-:W-:Y:S01]  /*3f00*/  FMUL R40, R40, R56.reuse ;  /* 0x0000003828287220 */ /* 0x080fe20000400000 */
[----:B------:R-:W-:Y:S01]  /*3f10*/  F2FP.F16.F32.PACK_AB R31, RZ, R31 ;  /* 0x0000001fff1f723e */ /* 0x000fe200000000ff */
[-C--:B------:R-:W-:Y:S01]  /*3f20*/  FMUL R41, R41, R56.reuse ;  /* 0x0000003829297220 */ /* 0x080fe20000400000 */
[----:B------:R-:W-:Y:S01]  /*3f30*/  ISETP.GT.AND P4, PT, R3, RZ, P0 ;  /* 0x000000ff0300720c */ /* 0x000fe20000784270 */
[----:B------:R-:W-:Y:S01]  /*3f40*/  FMUL R42, R42, R56 ;  /* 0x000000382a2a7220 */ /* 0x000fe20000400000 */
[----:B------:R-:W-:Y:S01]  /*3f50*/  F2FP.F16.F32.PACK_AB R32, RZ, R32 ;  /* 0x00000020ff20723e */ /* 0x000fe200000000ff */
[-C--:B------:R-:W-:Y:S01]  /*3f60*/  FMUL R43, R43, R56.reuse ;  /* 0x000000382b2b7220 */ /* 0x080fe20000400000 */
[----:B------:R-:W-:Y:S01]  /*3f70*/  F2FP.F16.F32.PACK_AB R33, RZ, R33 ;  /* 0x00000021ff21723e */ /* 0x000fe200000000ff */
[----:B------:R-:W-:Y:S01]  /*3f80*/  FMUL R44, R44, R56 ;  /* 0x000000382c2c7220 */ /* 0x000fe20000400000 */
[----:B------:R-:W-:Y:S01]  /*3f90*/  F2FP.F16.F32.PACK_AB R34, RZ, R34 ;  /* 0x00000022ff22723e */ /* 0x000fe200000000ff */
[----:B------:R-:W-:Y:S01]  /*3fa0*/  @P3 STG.E.U16 desc[UR36][R6.64+0x12], R29 ;  /* 0x0000121d06003986 */ /* 0x000fe2000c101524 */
[----:B------:R-:W-:Y:S01]  /*3fb0*/  ISETP.GT.AND P3, PT, R4, 0x11, PT ;  /* 0x000000110400780c */ /* 0x000fe20003f64270 */
[-C--:B------:R-:W-:Y:S01]  /*3fc0*/  FMUL R45, R45, R56.reuse ;  /* 0x000000382d2d7220 */ /* 0x080fe20000400000 */
[----:B------:R-:W-:Y:S01]  /*3fd0*/  F2FP.F16.F32.PACK_AB R35, RZ, R35 ;  /* 0x00000023ff23723e */ /* 0x000fe200000000ff */
[----:B------:R-:W-:Y:S01]  /*3fe0*/  @P1 STG.E.U16 desc[UR36][R8.64+0x10], R30 ;  /* 0x0000101e08001986 */ /* 0x000fe2000c101524 */
[C---:B------:R-:W-:Y:S01]  /*3ff0*/  ISETP.GT.AND P1, PT, R3.reuse, 0x8, P0 ;  /* 0x000000080300780c */ /* 0x040fe20000724270 */
[-C--:B------:R-:W-:Y:S01]  /*4000*/  FMUL R46, R46, R56.reuse ;  /* 0x000000382e2e7220 */ /* 0x080fe20000400000 */
[----:B------:R-:W-:Y:S01]  /*4010*/  ISETP.GT.AND P0, PT, R4, 0x18, PT ;  /* 0x000000180400780c */ /* 0x000fe20003f04270 */
[----:B------:R-:W-:Y:S01]  /*4020*/  @P2 STG.E.U16 desc[UR36][R8.64+0x12], R31 ;  /* 0x0000121f08002986 */ /* 0x000fe2000c101524 */
[----:B------:R-:W-:Y:S01]  /*4030*/  ISETP.GT.AND P2, PT, R3, RZ, P3 ;  /* 0x000000ff0300720c */ /* 0x000fe20001f44270 */
[-C--:B------:R-:W-:Y:S01]  /*4040*/  FMUL R47, R47, R56.reuse ;  /* 0x000000382f2f7220 */ /* 0x080fe20000400000 */
[C---:B------:R-:W-:Y:S01]  /*4050*/  ISETP.GT.AND P3, PT, R3.reuse, 0x8, P3 ;  /* 0x000000080300780c */ /* 0x040fe20001f64270 */
[----:B------:R-:W-:Y:S01]  /*4060*/  @P4 STG.E.U16 desc[UR36][R6.64+0x20], R32 ;  /* 0x0000202006004986 */ /* 0x000fe2000c101524 */
[----:B------:R-:W-:Y:S01]  /*4070*/  ISETP.GT.AND P4, PT, R3, RZ, P0 ;  /* 0x000000ff0300720c */ /* 0x000fe20000784270 */
[----:B------:R-:W-:Y:S01]  /*4080*/  FMUL R48, R48, R56 ;  /* 0x0000003830307220 */ /* 0x000fe20000400000 */
[----:B------:R-:W-:Y:S01]  /*4090*/  F2FP.F16.F32.PACK_AB R36, RZ, R36 ;  /* 0x00000024ff24723e */ /* 0x000fe200000000ff */
[-C--:B------:R-:W-:Y:S01]  /*40a0*/  FMUL R49, R49, R56.reuse ;  /* 0x0000003831317220 */ /* 0x080fe20000400000 */
[----:B------:R-:W-:Y:S01]  /*40b0*/  F2FP.F16.F32.PACK_AB R37, RZ, R37 ;  /* 0x00000025ff25723e */ /* 0x000fe200000000ff */
[----:B------:R-:W-:Y:S01]  /*40c0*/  FMUL R50, R50, R56 ;  /* 0x0000003832327220 */ /* 0x000fe20000400000 */
[----:B------:R-:W-:Y:S01]  /*40d0*/  F2FP.F16.F32.PACK_AB R38, RZ, R38 ;  /* 0x00000026ff26723e */ /* 0x000fe200000000ff */
[----:B------:R-:W-:Y:S01]  /*40e0*/  FMUL R51, R51, R56 ;  /* 0x0000003833337220 */ /* 0x000fe20000400000 */
[----:B------:R-:W-:Y:S01]  /*40f0*/  F2FP.F16.F32.PACK_AB R39, RZ, R39 ;  /* 0x00000027ff27723e */ /* 0x000fe200000000ff */
[----:B------:R-:W-:Y:S01]  /*4100*/  @P2 STG.E.U16 desc[UR36][R6.64+0x22], R33 ;  /* 0x0000222106002986 */ /* 0x000fe2000c101524 */
[----:B------:R-:W-:Y:S01]  /*4110*/  F2FP.F16.F32.PACK_AB R40, RZ, R40 ;  /* 0x00000028ff28723e */ /* 0x000fe200000000ff */
        /* <DEDUP_REMOVED lines=10> */
[----:B------:R-:W-:Y:S01]  /*41c0*/  @P4 STG.E.U16 desc[UR36][R6.64+0x30], R36 ;  /* 0x0000302406004986 */ /* 0x000fe2000c101524 */
[----:B------:R-:W-:Y:S01]  /*41d0*/  ISETP.GT.AND P2, PT, R3, RZ, P3 ;  /* 0x000000ff0300720c */ /* 0x000fe20001f44270 */
[----:B------:R-:W-:Y:S01]  /*41e0*/  FMUL R55, R55, R56 ;  /* 0x0000003837377220 */ /* 0x000fe20000400000 */
[----:B------:R-:W-:-:S02]  /*41f0*/  ISETP.GT.AND P4, PT, R3, 0x8, P3 ;  /* 0x000000080300780c */ /* 0x000fc40001f84270 */
[C---:B------:R-:W-:Y:S02]  /*4200*/  ISETP.GT.AND P3, PT, R3.reuse, RZ, P0 ;  /* 0x000000ff0300720c */ /* 0x040fe40000764270 */
[----:B------:R-:W-:Y:S02]  /*4210*/  ISETP.GT.AND P0, PT, R3, 0x8, P0 ;  /* 0x000000080300780c */ /* 0x000fe40000704270 */
[----:B------:R-:W-:Y:S02]  /*4220*/  F2FP.F16.F32.PACK_AB R43, RZ, R43 ;  /* 0x0000002bff2b723e */ /* 0x000fe400000000ff */
[----:B------:R-:W-:Y:S02]  /*4230*/  F2FP.F16.F32.PACK_AB R44, RZ, R44 ;  /* 0x0000002cff2c723e */ /* 0x000fe400000000ff */
[----:B------:R-:W-:Y:S01]  /*4240*/  F2FP.F16.F32.PACK_AB R45, RZ, R45 ;  /* 0x0000002dff2d723e */ /* 0x000fe200000000ff */
[----:B------:R-:W-:Y:S01]  /*4250*/  @P2 STG.E.U16 desc[UR36][R6.64+0x32], R37 ;  /* 0x0000322506002986 */ /* 0x000fe2000c101524 */
[----:B------:R-:W-:-:S02]  /*4260*/  F2FP.F16.F32.PACK_AB R46, RZ, R46 ;  /* 0x0000002eff2e723e */ /* 0x000fc400000000ff */
[----:B------:R-:W-:Y:S01]  /*4270*/  F2FP.F16.F32.PACK_AB R47, RZ, R47 ;  /* 0x0000002fff2f723e */ /* 0x000fe200000000ff */
[----:B------:R-:W-:Y:S01]  /*4280*/  @P1 STG.E.U16 desc[UR36][R8.64+0x30], R38 ;  /* 0x0000302608001986 */ /* 0x000fe2000c101524 */
[C---:B------:R-:W-:Y:S02]  /*4290*/  ISETP.GT.AND P1, PT, R4.reuse, 0x28, PT ;  /* 0x000000280400780c */ /* 0x040fe40003f24270 */
[----:B------:R-:W-:Y:S01]  /*42a0*/  F2FP.F16.F32.PACK_AB R48, RZ, R48 ;  /* 0x00000030ff30723e */ /* 0x000fe200000000ff */
[----:B------:R-:W-:Y:S01]  /*42b0*/  @P4 STG.E.U16 desc[UR36][R8.64+0x32], R39 ;  /* 0x0000322708004986 */ /* 0x000fe2000c101524 */
[----:B------:R-:W-:Y:S02]  /*42c0*/  ISETP.GT.AND P4, PT, R4, 0x21, PT ;  /* 0x000000210400780c */ /* 0x000fe40003f84270 */
[----:B------:R-:W-:Y:S01]  /*42d0*/  F2FP.F16.F32.PACK_AB R49, RZ, R49 ;  /* 0x00000031ff31723e */ /* 0x000fe200000000ff */
[----:B------:R-:W-:Y:S01]  /*42e0*/  @P3 STG.E.U16 desc[UR36][R6.64+0x40], R40 ;  /* 0x0000402806003986 */ /* 0x000fe2000c101524 */
[----:B------:R-:W-:-:S02]  /*42f0*/  ISETP.GT.AND P2, PT, R3, RZ, P4 ;  /* 0x000000ff0300720c */ /* 0x000fc40002744270 */
[C---:B------:R-:W-:Y:S02]  /*4300*/  ISETP.GT.AND P4, PT, R3.reuse, 0x8, P4 ;  /* 0x000000080300780c */ /* 0x040fe40002784270 */
        /* <DEDUP_REMOVED lines=12> */
[C---:B------:R-:W-:Y:S02]  /*43d0*/  ISETP.GT.AND P2, PT, R3.reuse, RZ, P0 ;  /* 0x000000ff0300720c */ /* 0x040fe40000744270 */
[----:B------:R-:W-:Y:S01]  /*43e0*/  ISETP.GT.AND P0, PT, R3, 0x8, P0 ;  /* 0x000000080300780c */ /* 0x000fe20000704270 */
[----:B------:R-:W-:Y:S01]  /*43f0*/  @P3 STG.E.U16 desc[UR36][R6.64+0x50], R44 ;  /* 0x0000502c06003986 */ /* 0x000fe2000c101524 */
[----:B------:R-:W-:-:S04]  /*4400*/  ISETP.GT.AND P3, PT, R4, 0x30, PT ;  /* 0x000000300400780c */ /* 0x000fc80003f64270 */
[C---:B------:R-:W-:Y:S02]  /*4410*/  ISETP.GT.AND P4, PT, R3.reuse, RZ, P3 ;  /* 0x000000ff0300720c */ /* 0x040fe40001f84270 */
[----:B------:R-:W-:-:S03]  /*4420*/  ISETP.GT.AND P3, PT, R3, 0x8, P3 ;  /* 0x000000080300780c */ /* 0x000fc60001f64270 */
[----:B------:R-:W-:Y:S01]  /*4430*/  @P2 STG.E.U16 desc[UR36][R6.64+0x52], R45 ;  /* 0x0000522d06002986 */ /* 0x000fe2000c101524 */
[----:B------:R-:W-:-:S03]  /*4440*/  ISETP.GT.AND P2, PT, R4, 0x39, PT ;  /* 0x000000390400780c */ /* 0x000fc60003f44270 */
[----:B------:R-:W-:Y:S01]  /*4450*/  @P1 STG.E.U16 desc[UR36][R8.64+0x50], R46 ;  /* 0x0000502e08001986 */ /* 0x000fe2000c101524 */
[----:B------:R-:W-:-:S03]  /*4460*/  ISETP.GT.AND P1, PT, R4, 0x38, PT ;  /* 0x000000380400780c */ /* 0x000fc60003f24270 */
[----:B------:R-:W-:Y:S01]  /*4470*/  @P0 STG.E.U16 desc[UR36][R8.64+0x52], R47 ;  /* 0x0000522f08000986 */ /* 0x000fe2000c101524 */
[----:B------:R-:W-:-:S03]  /*4480*/  ISETP.GT.AND P0, PT, R4, 0x31, PT ;  /* 0x000000310400780c */ /* 0x000fc60003f04270 */
[----:B------:R-:W-:Y:S01]  /*4490*/  @P4 STG.E.U16 desc[UR36][R6.64+0x60], R48 ;  /* 0x0000603006004986 */ /* 0x000fe2000c101524 */
[C---:B------:R-:W-:Y:S02]  /*44a0*/  ISETP.GT.AND P4, PT, R3.reuse, RZ, P0 ;  /* 0x000000ff0300720c */ /* 0x040fe40000784270 */
[----:B------:R-:W-:-:S11]  /*44b0*/  ISETP.GT.AND P0, PT, R3, 0x8, P0 ;  /* 0x000000080300780c */ /* 0x000fd60000704270 */
[----:B------:R-:W-:Y:S02]  /*44c0*/  @P4 IMAD.MOV.U32 R4, RZ, RZ, R6 ;  /* 0x000000ffff044224 */ /* 0x000fe400078e0006 */
[----:B------:R-:W-:-:S05]  /*44d0*/  @P4 IMAD.MOV.U32 R5, RZ, RZ, R7 ;  /* 0x000000ffff054224 */ /* 0x000fca00078e0007 */
[----:B------:R0:W-:Y:S01]  /*44e0*/  @P4 STG.E.U16 desc[UR36][R4.64+0x62], R49 ;  /* 0x0000623104004986 */ /* 0x0001e2000c101524 */
[C---:B------:R-:W-:Y:S02]  /*44f0*/  ISETP.GT.AND P4, PT, R3.reuse, RZ, P2 ;  /* 0x000000ff0300720c */ /* 0x040fe40001784270 */
[----:B------:R-:W-:Y:S01]  /*4500*/  ISETP.GT.AND P2, PT, R3, 0x8, P2 ;  /* 0x000000080300780c */ /* 0x000fe20001744270 */
[----:B0-----:R-:W-:Y:S02]  /*4510*/  @P3 IMAD.MOV.U32 R4, RZ, RZ, R8 ;  /* 0x000000ffff043224 */ /* 0x001fe400078e0008 */
[----:B------:R-:W-:-:S05]  /*4520*/  @P3 IMAD.MOV.U32 R5, RZ, RZ, R9 ;  /* 0x000000ffff053224 */ /* 0x000fca00078e0009 */
[----:B------:R0:W-:Y:S01]  /*4530*/  @P3 STG.E.U16 desc[UR36][R4.64+0x60], R50 ;  /* 0x0000603204003986 */ /* 0x0001e2000c101524 */
[C---:B------:R-:W-:Y:S02]  /*4540*/  ISETP.GT.AND P3, PT, R3.reuse, RZ, P1 ;  /* 0x000000ff0300720c */ /* 0x040fe40000f64270 */
[----:B------:R-:W-:Y:S01]  /*4550*/  ISETP.GT.AND P1, PT, R3, 0x8, P1 ;  /* 0x000000080300780c */ /* 0x000fe20000f24270 */
[----:B0-----:R-:W-:Y:S02]  /*4560*/  @P0 IMAD.MOV.U32 R4, RZ, RZ, R8 ;  /* 0x000000ffff040224 */ /* 0x001fe400078e0008 */
[----:B------:R-:W-:-:S05]  /*4570*/  @P0 IMAD.MOV.U32 R5, RZ, RZ, R9 ;  /* 0x000000ffff050224 */ /* 0x000fca00078e0009 */
[----:B------:R0:W-:Y:S03]  /*4580*/  @P0 STG.E.U16 desc[UR36][R4.64+0x62], R51 ;  /* 0x0000623304000986 */ /* 0x0001e6000c101524 */
[----:B0-----:R-:W-:Y:S02]  /*4590*/  @P3 IMAD.MOV.U32 R4, RZ, RZ, R6 ;  /* 0x000000ffff043224 */ /* 0x001fe400078e0006 */
[----:B------:R-:W-:-:S05]  /*45a0*/  @P3 IMAD.MOV.U32 R5, RZ, RZ, R7 ;  /* 0x000000ffff053224 */ /* 0x000fca00078e0007 */
[----:B------:R0:W-:Y:S04]  /*45b0*/  @P3 STG.E.U16 desc[UR36][R4.64+0x70], R52 ;  /* 0x0000703404003986 */ /* 0x0001e8000c101524 */
[----:B------:R4:W-:Y:S01]  /*45c0*/  @P4 STG.E.U16 desc[UR36][R6.64+0x72], R53 ;  /* 0x0000723506004986 */ /* 0x0009e2000c101524 */
[----:B0-----:R-:W-:Y:S02]  /*45d0*/  @P1 IMAD.MOV.U32 R4, RZ, RZ, R8 ;  /* 0x000000ffff041224 */ /* 0x001fe400078e0008 */
[----:B------:R-:W-:-:S05]  /*45e0*/  @P1 IMAD.MOV.U32 R5, RZ, RZ, R9 ;  /* 0x000000ffff051224 */ /* 0x000fca00078e0009 */
[----:B------:R4:W-:Y:S04]  /*45f0*/  @P1 STG.E.U16 desc[UR36][R4.64+0x70], R54 ;  /* 0x0000703604001986 */ /* 0x0009e8000c101524 */
[----:B------:R4:W-:Y:S02]  /*4600*/  @P2 STG.E.U16 desc[UR36][R8.64+0x72], R55 ;  /* 0x0000723708002986 */ /* 0x0009e4000c101524 */
.L_x_94:
[----:B------:R-:W-:Y:S05]  /*4610*/  BSYNC B0 ;  /* 0x0000000000007941 */ /* 0x000fea0003800000 */
.L_x_32:
[----:B------:R-:W-:Y:S01]  /*4620*/  IADD3 R16, P0, R16, UR38, RZ ;  /* 0x0000002610107c10 */ /* 0x000fe2000ff1e0ff */
[----:B------:R-:W-:Y:S01]  /*4630*/  ULDC.64 UR4, c[0x0][0x650] ;  /* 0x0001940000047ab9 */ /* 0x000fe20000000a00 */
[----:B------:R-:W-:Y:S01]  /*4640*/  PRMT R3, RZ, 0x7610, R3 ;  /* 0x00007610ff037816 */ /* 0x000fe20000000003 */
[----:B------:R-:W-:Y:S01]  /*4650*/  IMAD.MOV.U32 R70, RZ, RZ, -0x1 ;  /* 0xffffffffff467424 */ /* 0x000fe200078e00ff */
[----:B------:R-:W-:Y:S01]  /*4660*/  IADD3.X R17, R17, UR41, RZ, P0, !PT ;  /* 0x0000002911117c10 */ /* 0x000fe200087fe4ff */
[----:B------:R-:W-:Y:S01]  /*4670*/  IMAD.MOV.U32 R67, RZ, RZ, -0x1 ;  /* 0xffffffffff437424 */ /* 0x000fe200078e00ff */
[----:B------:R-:W-:-:S04]  /*4680*/  ISETP.GE.U32.AND P0, PT, R16, UR4, PT ;  /* 0x0000000410007c0c */ /* 0x000fc8000bf06070 */
[----:B------:R-:W-:-:S13]  /*4690*/  ISETP.GE.U32.AND.EX P0, PT, R17, UR5, PT, P0 ;  /* 0x0000000511007c0c */ /* 0x000fda000bf06100 */
[----:B------:R-:W-:Y:S05]  /*46a0*/  @P0 BRA `(.L_x_95) ;  /* 0x00000004004c0947 */ /* 0x000fea0003800000 */
[----:B-12---:R-:W1:Y:S01]  /*46b0*/  LDC.64 R10, c[0x0][0x628] ;  /* 0x00018a00ff0a7b82 */ /* 0x006e620000000a00 */
[----:B---3--:R-:W2:Y:S01]  /*46c0*/  S2R R12, SR_CTAID.X ;  /* 0x00000000000c7919 */ /* 0x008ea20000002500 */
[----:B----4-:R-:W-:Y:S02]  /*46d0*/  IMAD.MOV.U32 R8, RZ, RZ, R16 ;  /* 0x000000ffff087224 */ /* 0x010fe400078e0010 */
[----:B------:R-:W-:Y:S01]  /*46e0*/  IMAD.MOV.U32 R9, RZ, RZ, R17 ;  /* 0x000000ffff097224 */ /* 0x000fe200078e0011 */
[----:B------:R-:W3:Y:S03]  /*46f0*/  S2R R20, SR_CTAID.Y ;  /* 0x0000000000147919 */ /* 0x000ee60000002600 */
[----:B------:R-:W4:Y:S08]  /*4700*/  LDC R0, c[0x0][0x630] ;  /* 0x00018c00ff007b82 */ /* 0x000f300000000800 */
[----:B------:R-:W0:Y:S01]  /*4710*/  LDC.64 R14, c[0x0][0x620] ;  /* 0x00018800ff0e7b82 */ /* 0x000e220000000a00 */
[----:B-1----:R-:W-:-:S04]  /*4720*/  ISETP.NE.U32.AND P0, PT, R10, RZ, PT ;  /* 0x000000ff0a00720c */ /* 0x002fc80003f05070 */
[----:B------:R-:W-:-:S13]  /*4730*/  ISETP.NE.AND.EX P0, PT, R11, RZ, PT, P0 ;  /* 0x000000ff0b00720c */ /* 0x000fda0003f05300 */
[----:B0-234-:R-:W-:Y:S05]  /*4740*/  @!P0 BRA `(.L_x_96) ;  /* 0x0000000000288947 */ /* 0x01dfea0003800000 */
        /* <DEDUP_REMOVED lines=10> */
.L_x_96:
[-CC-:B------:R-:W-:Y:S01]  /*47f0*/  SHF.R.U64 R67, R8, R0.reuse, R9.reuse ;  /* 0x0000000008437219 */ /* 0x180fe20000001209 */
[----:B------:R-:W0:Y:S01]  /*4800*/  LDC.64 R26, c[0x0][0x640] ;  /* 0x00019000ff1a7b82 */ /* 0x000e220000000a00 */
[----:B------:R-:W-:Y:S01]  /*4810*/  SHF.R.U32.HI R0, RZ, R0, R9 ;  /* 0x00000000ff007219 */ /* 0x000fe20000011609 */
[----:B------:R-:W-:Y:S01]  /*4820*/  ULDC UR4, c[0x0][0x150] ;  /* 0x0000540000047ab9 */ /* 0x000fe20000000800 */
[----:B------:R-:W-:Y:S02]  /*4830*/  IADD3 R3, P0, RZ, -R67, RZ ;  /* 0x80000043ff037210 */ /* 0x000fe40007f1e0ff */
[----:B------:R-:W-:-:S03]  /*4840*/  I2FP.F32.U32 R7, R12 ;  /* 0x0000000c00077245 */ /* 0x000fc60000201000 */
[----:B------:R-:W1:Y:S01]  /*4850*/  LDC R6, c[0x0][0x618] ;  /* 0x00018600ff067b82 */ /* 0x000e620000000800 */
[----:B------:R-:W-:Y:S02]  /*4860*/  IMAD.X R5, RZ, RZ, ~R0, P0 ;  /* 0x000000ffff057224 */ /* 0x000fe400000e0e00 */
[----:B------:R-:W-:Y:S01]  /*4870*/  FMUL R7, R7, UR4 ;  /* 0x0000000407077c20 */ /* 0x000fe20008400000 */
[----:B------:R-:W-:Y:S01]  /*4880*/  ULDC UR4, c[0x0][0x154] ;  /* 0x0000550000047ab9 */ /* 0x000fe20000000800 */
[-C--:B------:R-:W-:Y:S02]  /*4890*/  IMAD R0, R5, R14.reuse, RZ ;  /* 0x0000000e05007224 */ /* 0x080fe400078e02ff */
[C---:B------:R-:W-:Y:S01]  /*48a0*/  IMAD.WIDE.U32 R4, R3.reuse, R14, R16 ;  /* 0x0000000e03047225 */ /* 0x040fe200078e0010 */
[----:B------:R-:W2:Y:S01]  /*48b0*/  LDC R11, c[0x0][0x608] ;  /* 0x00018200ff0b7b82 */ /* 0x000ea20000000800 */
[----:B------:R-:W3:Y:S02]  /*48c0*/  F2I.U32.TRUNC.NTZ R7, R7 ;  /* 0x0000000700077305 */ /* 0x000ee4000020f000 */
[----:B------:R-:W-:-:S04]  /*48d0*/  IMAD R3, R3, R15, R0 ;  /* 0x0000000f03037224 */ /* 0x000fc800078e0200 */
[----:B------:R-:W-:Y:S01]  /*48e0*/  IMAD.IADD R3, R5, 0x1, R3 ;  /* 0x0000000105037824 */ /* 0x000fe200078e0203 */
[----:B------:R-:W4:Y:S01]  /*48f0*/  LDC R8, c[0x0][0x658] ;  /* 0x00019600ff087b82 */ /* 0x000f220000000800 */
[----:B------:R-:W-:Y:S02]  /*4900*/  I2FP.F32.U32 R5, R20 ;  /* 0x0000001400057245 */ /* 0x000fe40000201000 */
[----:B0-----:R-:W-:-:S04]  /*4910*/  ISETP.NE.U32.AND P0, PT, R26, RZ, PT ;  /* 0x000000ff1a00720c */ /* 0x001fc80003f05070 */
[----:B------:R-:W-:Y:S01]  /*4920*/  ISETP.NE.AND.EX P0, PT, R27, RZ, PT, P0 ;  /* 0x000000ff1b00720c */ /* 0x000fe20003f05300 */
[----:B------:R-:W0:Y:S01]  /*4930*/  LDC R9, c[0x0][0x144] ;  /* 0x00005100ff097b82 */ /* 0x000e220000000800 */
[-C--:B-1----:R-:W-:Y:S01]  /*4940*/  SHF.R.U64 R13, R4, R6.reuse, R3 ;  /* 0x00000006040d7219 */ /* 0x082fe20000001203 */
[----:B---3--:R-:W-:Y:S01]  /*4950*/  IMAD.MOV R7, RZ, RZ, -R7 ;  /* 0x000000ffff077224 */ /* 0x008fe200078e0a07 */
[----:B------:R-:W-:Y:S01]  /*4960*/  SHF.R.U32.HI R0, RZ, R6, R3 ;  /* 0x00000006ff007219 */ /* 0x000fe20000011603 */
[----:B------:R-:W-:-:S04]  /*4970*/  FMUL R6, R5, UR4 ;  /* 0x0000000405067c20 */ /* 0x000fc80008400000 */
[----:B------:R-:W1:Y:S01]  /*4980*/  LDC R21, c[0x0][0x148] ;  /* 0x00005200ff157b82 */ /* 0x000e620000000800 */
[----:B------:R3:W0:Y:S01]  /*4990*/  F2I.U32.TRUNC.NTZ R14, R6 ;  /* 0x00000006000e7305 */ /* 0x000622000020f000 */
[-CC-:B--2---:R-:W-:Y:S02]  /*49a0*/  SHF.R.U64 R10, R13, R11.reuse, R0.reuse ;  /* 0x0000000b0d0a7219 */ /* 0x184fe40000001200 */
[----:B------:R-:W-:-:S04]  /*49b0*/  SHF.R.U32.HI R3, RZ, R11, R0 ;  /* 0x0000000bff037219 */ /* 0x000fc80000011600 */
[----:B-----5:R-:W2:Y:S01]  /*49c0*/  LDC R24, c[0x0][0x648] ;  /* 0x00019200ff187b82 */ /* 0x020ea20000000800 */
[-CC-:B----4-:R-:W-:Y:S02]  /*49d0*/  SHF.R.U64 R15, R10, R8.reuse, R3.reuse ;  /* 0x000000080a0f7219 */ /* 0x190fe40000001203 */
[----:B------:R-:W-:-:S03]  /*49e0*/  SHF.R.U32.HI R5, RZ, R8, R3 ;  /* 0x00000008ff057219 */ /* 0x000fc60000011603 */
[----:B------:R-:W-:Y:S02]  /*49f0*/  IMAD.MOV.U32 R4, RZ, RZ, R15 ;  /* 0x000000ffff047224 */ /* 0x000fe400078e000f */
[----:B------:R-:W4:Y:S01]  /*4a00*/  LDC R28, c[0x0][0x638] ;  /* 0x00018e00ff1c7b82 */ /* 0x000f220000000800 */
[----:B0-----:R-:W-:-:S07]  /*4a10*/  IMAD R25, R9, R7, R12 ;  /* 0x0000000709197224 */ /* 0x001fce00078e020c */
[----:B------:R-:W0:Y:S08]  /*4a20*/  LDC R29, c[0x0][0x610] ;  /* 0x00018400ff1d7b82 */ /* 0x000e300000000800 */
[----:B------:R-:W0:Y:S01]  /*4a30*/  LDC R30, c[0x0][0x600] ;  /* 0x00018000ff1e7b82 */ /* 0x000e220000000800 */
[----:B-1-3--:R-:W-:Y:S05]  /*4a40*/  @!P0 BRA `(.L_x_97) ;  /* 0x0000000000288947 */ /* 0x00afea0003800000 */
[----:B------:R-:W1:Y:S02]  /*4a50*/  LDC R0, c[0x0][0x64c] ;  /* 0x00019300ff007b82 */ /* 0x000e640000000800 */
[----:B-1----:R-:W-:-:S05]  /*4a60*/  IADD3 R3, P0, R15, R0, RZ ;  /* 0x000000000f037210 */ /* 0x002fca0007f1e0ff */
        /* <DEDUP_REMOVED lines=8> */
.L_x_97:
[----:B------:R-:W-:Y:S01]  /*4af0*/  ISETP.NE.AND P0, PT, R2, 0x1, PT ;  /* 0x000000010200780c */ /* 0x000fe20003f05270 */
[----:B------:R-:W-:Y:S01]  /*4b00*/  IMAD.MOV R14, RZ, RZ, -R14 ;  /* 0x000000ffff0e7224 */ /* 0x000fe200078e0a0e */
[----:B--2---:R-:W-:Y:S02]  /*4b10*/  SHF.R.U64 R0, R4, R24, R5 ;  /* 0x0000001804007219 */ /* 0x004fe40000001205 */
[----:B------:R-:W-:Y:S02]  /*4b20*/  LOP3.LUT R3, R10, R65, RZ, 0xc0, !PT ;  /* 0x000000410a037212 */ /* 0x000fe400078ec0ff */
[----:B------:R-:W-:Y:S01]  /*4b30*/  LOP3.LUT R6, R13, R64, RZ, 0xc0, !PT ;  /* 0x000000400d067212 */ /* 0x000fe200078ec0ff */
[----:B------:R-:W-:Y:S02]  /*4b40*/  IMAD.MOV R4, RZ, RZ, -R0 ;  /* 0x000000ffff047224 */ /* 0x000fe400078e0a00 */
[----:B------:R-:W-:Y:S02]  /*4b50*/  IMAD R0, R60, R0, R3 ;  /* 0x000000003c007224 */ /* 0x000fe400078e0203 */
[----:B----4-:R-:W-:-:S02]  /*4b60*/  IMAD R3, R4, R28, R15 ;  /* 0x0000001c04037224 */ /* 0x010fc400078e020f */
[----:B------:R-:W-:Y:S02]  /*4b70*/  @P0 IMAD R25, R21, R14, R20 ;  /* 0x0000000e15190224 */ /* 0x000fe400078e0214 */
[----:B0-----:R-:W-:Y:S02]  /*4b80*/  IMAD R5, R3, R30, R6 ;  /* 0x0000001e03057224 */ /* 0x001fe400078e0206 */
[----:B------:R-:W-:Y:S02]  /*4b90*/  IMAD R0, R0, R29, R25 ;  /* 0x0000001d00007224 */ /* 0x000fe400078e0219 */
[----:B------:R-:W-:-:S03]  /*4ba0*/  IMAD.MOV.U32 R4, RZ, RZ, 0x1 ;  /* 0x00000001ff047424 */ /* 0x000fc600078e00ff */
[----:B------:R-:W-:Y:S02]  /*4bb0*/  SEL R70, R5, R0, !P0 ;  /* 0x0000000005467207 */ /* 0x000fe40004000000 */
[----:B------:R-:W-:Y:S02]  /*4bc0*/  PRMT R3, R4, 0x7610, R3 ;  /* 0x0000761004037816 */ /* 0x000fe40000000003 */
[----:B------:R-:W-:-:S07]  /*4bd0*/  SEL R0, R0, R5, !P0 ;  /* 0x0000000500007207 */ /* 0x000fce0004000000 */
.L_x_95:
[----:B------:R-:W-:Y:S01]  /*4be0*/  UIADD3 UR42, UR43, UR42, URZ ;  /* 0x0000002a2b2a7290 */ /* 0x000fe2000fffe03f */
[----:B------:R-:W-:Y:S01]  /*4bf0*/  LOP3.LUT P0, RZ, R3, 0xff, RZ, 0xc0, !PT ;  /* 0x000000ff03ff7812 */ /* 0x000fe2000780c0ff */
[----:B------:R-:W-:Y:S02]  /*4c00*/  IMAD.MOV.U32 R71, RZ, RZ, R0 ;  /* 0x000000ffff477224 */ /* 0x000fe400078e0000 */
[----:B------:R-:W-:Y:S02]  /*4c10*/  USHF.R.U32.HI UR4, URZ, 0x2, UR42 ;  /* 0x000000023f047899 */ /* 0x000fe4000801162a */
[----:B------:R-:W-:Y:S02]  /*4c20*/  UISETP.GT.U32.AND UP1, UPT, UR42, 0x3, UPT ;  /* 0x000000032a00788c */ /* 0x000fe4000bf24070 */
[----:B------:R-:W-:Y:S02]  /*4c30*/  ULOP3.LUT UR4, UR4, 0x1, URZ, 0xc0, !UPT ;  /* 0x0000000104047892 */ /* 0x000fe4000f8ec03f */
[----:B------:R-:W-:-:S02]  /*4c40*/  UISETP.LT.U32.AND UP1, UPT, UR43, 0x4, UP1 ;  /* 0x000000042b00788c */ /* 0x000fc40008f21070 */
[----:B------:R-:W-:Y:S02]  /*4c50*/  UISETP.NE.U32.AND UP0, UPT, UR4, 0x1, UPT ;  /* 0x000000010400788c */ /* 0x000fe4000bf05070 */
[----:B------:R-:W-:Y:S02]  /*4c60*/  USEL UR5, URZ, 0x1, !UP1 ;  /* 0x000000013f057887 */ /* 0x000fe4000c800000 */
[----:B------:R-:W-:Y:S02]  /*4c70*/  UISETP.GT.U32.AND UP0, UPT, UR43, 0x3, !UP0 ;  /* 0x000000032b00788c */ /* 0x000fe4000c704070 */
[----:B------:R-:W-:Y:S02]  /*4c80*/  ULOP3.LUT UR42, UR42, 0x3, URZ, 0xc0, !UPT ;  /* 0x000000032a2a7892 */ /* 0x000fe4000f8ec03f */
[----:B------:R-:W-:-:S04]  /*4c90*/  USEL UR4, URZ, 0x1, !UP0 ;  /* 0x000000013f047887 */ /* 0x000fc8000c000000 */
[----:B------:R-:W-:Y:S01]  /*4ca0*/  ULOP3.LUT UR40, UR4, UR40, UR5, 0x96, !UPT ;  /* 0x0000002804287292 */ /* 0x000fe2000f8e9605 */
[----:B------:R-:W-:Y:S11]  /*4cb0*/  @P0 BRA `(.L_x_98) ;  /* 0xffffffc400d40947 */ /* 0x000ff6000383ffff */
[----:B------:R-:W-:Y:S05]  /*4cc0*/  EXIT ;  /* 0x000000000000794d */ /* 0x000fea0003800000 */
.L_x_7:
        /* <DEDUP_REMOVED lines=26> */
.L_x_100:
[----:B------:R-:W0:Y:S01]  /*4e70*/  LDC.64 R28, c[0x0][0x640] ;  /* 0x00019000ff1c7b82 */ /* 0x000e220000000a00 */
[-CC-:B------:R-:W-:Y:S01]  /*4e80*/  SHF.R.U64 R21, R14, R6.reuse, R15.reuse ;  /* 0x000000060e157219 */ /* 0x180fe2000000120f */
[----:B------:R-:W-:Y:S01]  /*4e90*/  IMAD.MOV.U32 R30, RZ, RZ, 0x1 ;  /* 0x00000001ff1e7424 */ /* 0x000fe200078e00ff */
[----:B------:R-:W-:Y:S02]  /*4ea0*/  SHF.R.U32.HI R6, RZ, R6, R15 ;  /* 0x00000006ff067219 */ /* 0x000fe4000001160f */
[----:B------:R-:W-:-:S03]  /*4eb0*/  IADD3 R13, P0, RZ, -R21, RZ ;  /* 0x80000015ff0d7210 */ /* 0x000fc60007f1e0ff */
[----:B------:R-:W1:Y:S02]  /*4ec0*/  LDC R12, c[0x0][0x618] ;  /* 0x00018600ff0c7b82 */ /* 0x000e640000000800 */
[----:B------:R-:W-:-:S04]  /*4ed0*/  IMAD.X R11, RZ, RZ, ~R6, P0 ;  /* 0x000000ffff0b7224 */ /* 0x000fc800000e0e06 */
[-C--:B------:R-:W-:Y:S02]  /*4ee0*/  IMAD R6, R11, R24.reuse, RZ ;  /* 0x000000180b067224 */ /* 0x080fe400078e02ff */
[----:B------:R-:W2:Y:S01]  /*4ef0*/  LDC R14, c[0x0][0x608] ;  /* 0x00018200ff0e7b82 */ /* 0x000ea20000000800 */
[----:B------:R-:W-:-:S04]  /*4f00*/  IMAD.WIDE.U32 R10, R13, R24, R16 ;  /* 0x000000180d0a7225 */ /* 0x000fc800078e0010 */
[----:B------:R-:W-:-:S03]  /*4f10*/  IMAD R13, R13, R25, R6 ;  /* 0x000000190d0d7224 */ /* 0x000fc600078e0206 */
[----:B------:R-:W3:Y:S01]  /*4f20*/  LDC R27, c[0x0][0x658] ;  /* 0x00019600ff1b7b82 */ /* 0x000ee20000000800 */
[----:B------:R-:W-:Y:S01]  /*4f30*/  IMAD.IADD R11, R11, 0x1, R13 ;  /* 0x000000010b0b7824 */ /* 0x000fe200078e020d */
[----:B0-----:R-:W-:-:S04]  /*4f40*/  ISETP.NE.U32.AND P0, PT, R28, RZ, PT ;  /* 0x000000ff1c00720c */ /* 0x001fc80003f05070 */
[----:B------:R-:W-:Y:S02]  /*4f50*/  ISETP.NE.AND.EX P0, PT, R29, RZ, PT, P0 ;  /* 0x000000ff1d00720c */ /* 0x000fe40003f05300 */
[----:B------:R-:W0:Y:S01]  /*4f60*/  LDC R20, c[0x0][0x600] ;  /* 0x00018000ff147b82 */ /* 0x000e220000000800 */
[-CC-:B-1----:R-:W-:Y:S01]  /*4f70*/  SHF.R.U64 R8, R10, R12.reuse, R11.reuse ;  /* 0x0000000c0a087219 */ /* 0x182fe2000000120b */
[----:B------:R-:W-:Y:S01]  /*4f80*/  IMAD.MOV.U32 R10, RZ, RZ, -0x1 ;  /* 0xffffffffff0a7424 */ /* 0x000fe200078e00ff */
[----:B------:R-:W-:-:S05]  /*4f90*/  SHF.R.U32.HI R11, RZ, R12, R11 ;  /* 0x0000000cff0b7219 */ /* 0x000fca000001160b */
[----:B------:R-:W1:Y:S01]  /*4fa0*/  LDC R24, c[0x0][0x648] ;  /* 0x00019200ff187b82 */ /* 0x000e620000000800 */
[-CC-:B--2---:R-:W-:Y:S02]  /*4fb0*/  SHF.R.U64 R23, R8, R14.reuse, R11.reuse ;  /* 0x0000000e08177219 */ /* 0x184fe4000000120b */
[----:B------:R-:W-:-:S05]  /*4fc0*/  SHF.R.U32.HI R6, RZ, R14, R11 ;  /* 0x0000000eff067219 */ /* 0x000fca000001160b */
[----:B------:R-:W2:Y:S01]  /*4fd0*/  LDC R26, c[0x0][0x638] ;  /* 0x00018e00ff1a7b82 */ /* 0x000ea20000000800 */
[-C--:B---3--:R-:W-:Y:S02]  /*4fe0*/  SHF.L.U32 R10, R10, R27.reuse, RZ ;  /* 0x0000001b0a0a7219 */ /* 0x088fe400000006ff */
[-CC-:B------:R-:W-:Y:S02]  /*4ff0*/  SHF.R.U64 R25, R23, R27.reuse, R6.reuse ;  /* 0x0000001b17197219 */ /* 0x180fe40000001206 */
[----:B------:R-:W-:Y:S02]  /*5000*/  LOP3.LUT R32, RZ, R10, RZ, 0x33, !PT ;  /* 0x0000000aff207212 */ /* 0x000fe400078e33ff */
[----:B------:R-:W-:Y:S01]  /*5010*/  SHF.R.U32.HI R11, RZ, R27, R6 ;  /* 0x0000001bff0b7219 */ /* 0x000fe20000011606 */
[----:B------:R-:W3:Y:S01]  /*5020*/  LDC R31, c[0x0][0x610] ;  /* 0x00018400ff1f7b82 */ /* 0x000ee20000000800 */
[----:B------:R-:W-:Y:S01]  /*5030*/  IMAD.MOV.U32 R10, RZ, RZ, R25 ;  /* 0x000000ffff0a7224 */ /* 0x000fe200078e0019 */
[----:B------:R-:W-:Y:S06]  /*5040*/  @!P0 BRA `(.L_x_101) ;  /* 0x0000000000288947 */ /* 0x000fec0003800000 */
        /* <DEDUP_REMOVED lines=10> */
.L_x_101:
[----:B------:R-:W-:Y:S02]  /*50f0*/  ISETP.NE.AND P0, PT, R2, 0x1, PT ;  /* 0x000000010200780c */ /* 0x000fe40003f05270 */
[----:B-1----:R-:W-:Y:S01]  /*5100*/  SHF.R.U64 R6, R10, R24, R11 ;  /* 0x000000180a067219 */ /* 0x002fe2000000120b */
[----:B0-----:R-:W-:Y:S01]  /*5110*/  VIADD R11, R20, 0xffffffff ;  /* 0xffffffff140b7836 */ /* 0x001fe20000000000 */
[----:B------:R-:W-:Y:S02]  /*5120*/  SHF.L.U32 R30, R30, R27, RZ ;  /* 0x0000001b1e1e7219 */ /* 0x000fe400000006ff */
[----:B------:R-:W-:Y:S01]  /*5130*/  LOP3.LUT R5, R23, R32, RZ, 0xc0, !PT ;  /* 0x0000002017057212 */ /* 0x000fe200078ec0ff */
[----:B------:R-:W-:-:S04]  /*5140*/  IMAD.MOV R10, RZ, RZ, -R6 ;  /* 0x000000ffff0a7224 */ /* 0x000fc800078e0a06 */
[----:B------:R-:W-:Y:S01]  /*5150*/  IMAD R6, R30, R6, R5 ;  /* 0x000000061e067224 */ /* 0x000fe200078e0205 */
[----:B------:R-:W-:Y:S01]  /*5160*/  LOP3.LUT R5, R8, R11, RZ, 0xc0, !PT ;  /* 0x0000000b08057212 */ /* 0x000fe200078ec0ff */
[----:B------:R-:W-:Y:S02]  /*5170*/  @P0 IMAD R7, R9, R22, R4 ;  /* 0x0000001609070224 */ /* 0x000fe400078e0204 */
[----:B--2---:R-:W-:Y:S02]  /*5180*/  IMAD R4, R10, R26, R25 ;  /* 0x0000001a0a047224 */ /* 0x004fe400078e0219 */
[----:B---3--:R-:W-:Y:S02]  /*5190*/  IMAD R7, R6, R31, R7 ;  /* 0x0000001f06077224 */ /* 0x008fe400078e0207 */
[----:B------:R-:W-:Y:S02]  /*51a0*/  IMAD R4, R4, R20, R5 ;  /* 0x0000001404047224 */ /* 0x000fe400078e0205 */
[----:B------:R-:W-:-:S02]  /*51b0*/  IMAD.MOV.U32 R8, RZ, RZ, 0x1 ;  /* 0x00000001ff087424 */ /* 0x000fc400078e00ff */
[----:B------:R-:W-:Y:S01]  /*51c0*/  IMAD.MOV.U32 R6, RZ, RZ, R21 ;  /* 0x000000ffff067224 */ /* 0x000fe200078e0015 */
[----:B------:R-:W-:Y:S02]  /*51d0*/  SEL R19, R4, R7, !P0 ;  /* 0x0000000704137207 */ /* 0x000fe40004000000 */
[----:B------:R-:W-:-:S07]  /*51e0*/  SEL R20, R7, R4, !P0 ;  /* 0x0000000407147207 */ /* 0x000fce0004000000 */
.L_x_99:
[----:B------:R-:W-:-:S08]  /*51f0*/  NOP ;  /* 0x0000000000007918 */ /* 0x000fd00000000000 */
[----:B------:R-:W0:-:S00]  /*5200*/  USETMAXREG.DEALLOC.CTAPOOL 0x28 ;  /* 0x00000028000079c8 */ /* 0x000e0000080e0500 */
[----:B0-----:R-:W-:-:S13]  /*5210*/  ISETP.NE.AND P0, PT, R3, RZ, PT ;  /* 0x000000ff0300720c */ /* 0x001fda0003f05270 */
[----:B------:R-:W-:Y:S05]  /*5220*/  @P0 EXIT ;  /* 0x000000000000094d */ /* 0x000fea0003800000 */
[----:B------:R-:W-:Y:S01]  /*5230*/  LOP3.LUT P0, RZ, R8, 0xff, RZ, 0xc0, !PT ;  /* 0x000000ff08ff7812 */ /* 0x000fe2000780c0ff */
[----:B------:R-:W-:Y:S02]  /*5240*/  IMAD.MOV.U32 R3, RZ, RZ, 0x1 ;  /* 0x00000001ff037424 */ /* 0x000fe400078e00ff */
[----:B------:R-:W-:-:S10]  /*5250*/  IMAD.MOV.U32 R8, RZ, RZ, RZ ;  /* 0x000000ffff087224 */ /* 0x000fd400078e00ff */
[----:B------:R-:W-:Y:S05]  /*5260*/  @!P0 BRA `(.L_x_102) ;  /* 0x0000000c00588947 */ /* 0x000fea0003800000 */
[----:B------:R-:W0:Y:S01]  /*5270*/  LDC R3, c[0x0][0x28c] ;  /* 0x0000a300ff037b82 */ /* 0x000e220000000800 */
[----:B------:R-:W-:Y:S01]  /*5280*/  ULDC UR5, c[0x0][0x658] ;  /* 0x0001960000057ab9 */ /* 0x000fe20000000800 */
[----:B------:R-:W-:Y:S01]  /*5290*/  UMOV UR6, 0xffffffff ;  /* 0xffffffff00067882 */ /* 0x000fe20000000000 */
[----:B------:R-:W-:Y:S01]  /*52a0*/  BSSY B0, `(.L_x_102) ;  /* 0x00000d2000007945 */ /* 0x000fe20003800000 */
[----:B------:R-:W-:Y:S01]  /*52b0*/  USHF.L.U32 UR6, UR6, UR5, URZ ;  /* 0x0000000506067299 */ /* 0x000fe2000800063f */
[----:B------:R-:W-:Y:S01]  /*52c0*/  IMAD.MOV.U32 R10, RZ, RZ, 0x1 ;  /* 0x00000001ff0a7424 */ /* 0x000fe200078e00ff */
[----:B------:R-:W-:Y:S01]  /*52d0*/  LOP3.LUT R13, R18, 0x2, RZ, 0xfc, !PT ;  /* 0x00000002120d7812 */ /* 0x000fe200078efcff */
[----:B------:R-:W-:Y:S01]  /*52e0*/  IMAD.MOV.U32 R8, RZ, RZ, RZ ;  /* 0x000000ffff087224 */ /* 0x000fe200078e00ff */
[----:B------:R-:W1:Y:S01]  /*52f0*/  S2UR UR8, SR_CgaCtaId ;  /* 0x00000000000879c3 */ /* 0x000e620000008800 */
[----:B------:R-:W-:Y:S01]  /*5300*/  ULDC UR4, c[0x0][0x600] ;  /* 0x0001800000047ab9 */ /* 0x000fe20000000800 */
[----:B------:R-:W-:Y:S01]  /*5310*/  UMOV UR7, 0x1 ;  /* 0x0000000100077882 */ /* 0x000fe20000000000 */
[----:B------:R-:W-:-:S02]  /*5320*/  UIADD3 UR4, UR4, -0x1, URZ ;  /* 0xffffffff04047890 */ /* 0x000fc4000fffe03f */
[----:B------:R-:W-:Y:S02]  /*5330*/  USHF.L.U32 UR5, UR7, UR5, URZ ;  /* 0x0000000507057299 */ /* 0x000fe4000800063f */
[----:B------:R-:W-:Y:S01]  /*5340*/  ULOP3.LUT UR6, URZ, UR6, URZ, 0x33, !UPT ;  /* 0x000000063f067292 */ /* 0x000fe2000f8e333f */
[----:B------:R-:W-:Y:S01]  /*5350*/  ULDC.64 UR30, c[0x0][0x198] ;  /* 0x00006600001e7ab9 */ /* 0x000fe20000000a00 */
[----:B0-----:R-:W-:-:S05]  /*5360*/  VIADD R3, R3, 0x7f ;  /* 0x0000007f03037836 */ /* 0x001fca0000000000 */
[----:B------:R-:W-:Y:S01]  /*5370*/  SHF.R.S32.HI R4, RZ, 0x1f, R3 ;  /* 0x0000001fff047819 */ /* 0x000fe20000011403 */
[----:B-1----:R-:W-:-:S03]  /*5380*/  IMAD.U32 R11, RZ, RZ, UR8 ;  /* 0x00000008ff0b7e24 */ /* 0x002fc6000f8e00ff */
[----:B------:R-:W-:Y:S01]  /*5390*/  LEA.HI R4, R4, R3, RZ, 0x7 ;  /* 0x0000000304047211 */ /* 0x000fe200078f38ff */
[----:B------:R-:W-:-:S03]  /*53a0*/  IMAD.MOV.U32 R3, RZ, RZ, 0x1 ;  /* 0x00000001ff037424 */ /* 0x000fc600078e00ff */
[----:B------:R-:W-:-:S05]  /*53b0*/  SHF.R.S32.HI R9, RZ, 0x7, R4 ;  /* 0x00000007ff097819 */ /* 0x000fca0000011404 */
[----:B------:R-:W-:-:S07]  /*53c0*/  VIADD R12, R9, 0x1 ;  /* 0x00000001090c7836 */ /* 0x000fce0000000000 */
.L_x_113:
[----:B------:R-:W-:-:S03]  /*53d0*/  UMOV UR7, 0xffffffff ;  /* 0xffffffff00077882 */ /* 0x000fc60000000000 */
[----:B------:R-:W-:Y:S05]  /*53e0*/  BRA.DIV UR7, `(.L_x_103) ;  /* 0x0000000e07e07947 */ /* 0x000fea000b800000 */
[----:B------:R-:W-:-:S13]  /*53f0*/  ELECT P6, URZ, PT ;  /* 0x00000000003f782f */ /* 0x000fda00038c0000 */
.L_x_124:
[----:B------:R-:W0:Y:S01]  /*5400*/  LDC R4, c[0x0][0x28c] ;  /* 0x0000a300ff047b82 */ /* 0x000e220000000800 */
[----:B------:R-:W-:Y:S01]  /*5410*/  BSSY B1, `(.L_x_104) ;  /* 0x0000047000017945 */ /* 0x000fe20003800000 */
[----:B0-----:R-:W-:-:S13]  /*5420*/  ISETP.LT.OR P6, PT, R4, 0x1, !P6 ;  /* 0x000000010400780c */ /* 0x001fda00077c1670 */
[----:B------:R-:W-:Y:S05]  /*5430*/  @P6 BRA `(.L_x_105) ;  /* 0x0000000400106947 */ /* 0x000fea0003800000 */
[----:B------:R-:W-:Y:S02]  /*5440*/  IMAD R20, R20, 0x8, R11 ;  /* 0x0000000814147824 */ /* 0x000fe400078e020b */
[----:B------:R-:W-:Y:S02]  /*5450*/  IMAD.SHL.U32 R19, R19, 0x40, RZ ;  /* 0x0000004013137824 */ /* 0x000fe400078e00ff */
[----:B------:R-:W-:Y:S02]  /*5460*/  IMAD.MOV.U32 R23, RZ, RZ, RZ ;  /* 0x000000ffff177224 */ /* 0x000fe400078e00ff */
[----:B------:R-:W-:Y:S02]  /*5470*/  IMAD.MOV.U32 R4, RZ, RZ, R12 ;  /* 0x000000ffff047224 */ /* 0x000fe400078e000c */
[----:B------:R-:W-:Y:S02]  /*5480*/  IMAD.MOV.U32 R5, RZ, RZ, R3 ;  /* 0x000000ffff057224 */ /* 0x000fe400078e0003 */
[----:B------:R-:W-:-:S02]  /*5490*/  IMAD.MOV.U32 R7, RZ, RZ, R8 ;  /* 0x000000ffff077224 */ /* 0x000fc400078e0008 */
[----:B------:R-:W-:-:S07]  /*54a0*/  IMAD.SHL.U32 R20, R20, 0x10, RZ ;  /* 0x0000001014147824 */ /* 0x000fce00078e00ff */
.L_x_108:
[----:B------:R-:W0:Y:S01]  /*54b0*/  S2UR UR7, SR_CgaCtaId ;  /* 0x00000000000779c3 */ /* 0x000e220000008800 */
[----:B------:R-:W-:Y:S02]  /*54c0*/  MOV R14, 0x400 ;  /* 0x00000400000e7802 */ /* 0x000fe40000000f00 */
[----:B------:R-:W-:-:S13]  /*54d0*/  ISETP.NE.AND P1, PT, R0, RZ, PT ;  /* 0x000000ff0000720c */ /* 0x000fda0003f25270 */
[----:B------:R-:W1:Y:S01]  /*54e0*/  @!P1 LDC R15, c[0x0][0x500] ;  /* 0x00014000ff0f9b82 */ /* 0x000e620000000800 */
[----:B0-----:R-:W-:-:S05]  /*54f0*/  IMAD.U32 R11, RZ, RZ, UR7 ;  /* 0x00000007ff0b7e24 */ /* 0x001fca000f8e00ff */
[----:B------:R-:W-:Y:S02]  /*5500*/  LEA R22, R11, R14, 0x18 ;  /* 0x0000000e0b167211 */ /* 0x000fe400078ec0ff */
[----:B------:R-:W-:-:S03]  /*5510*/  SHF.L.U32 R14, R5, 0x1f, RZ ;  /* 0x0000001f050e7819 */ /* 0x000fc600000006ff */
[----:B------:R-:W-:-:S04]  /*5520*/  IMAD R21, R7, 0x8, R22 ;  /* 0x0000000807157824 */ /* 0x000fc800078e0216 */
[----:B------:R-:W0:Y:S02]  /*5530*/  SYNCS.PHASECHK.TRANS64.TRYWAIT P0, [R21+URZ+0x20], R14 ;  /* 0x0000200e150075a7 */ /* 0x000e24000800017f */
[----:B01----:R-:W-:Y:S05]  /*5540*/  @!P0 BRA `(.L_x_106) ;  /* 0x0000000c00a88947 */ /* 0x003fea0003800000 */
.L_x_125:
[----:B0-----:R-:W-:Y:S01]  /*5550*/  PRMT R14, R13, 0x9910, RZ ;  /* 0x000099100d0e7816 */ /* 0x001fe200000000ff */
[----:B------:R0:W-:Y:S03]  /*5560*/  @!P1 SYNCS.ARRIVE.TRANS64 RZ, [R21+URZ], R15 ;  /* 0x0000000f15ff99a7 */ /* 0x0001e6000800003f */
[----:B------:R-:W-:-:S13]  /*5570*/  ISETP.NE.AND P0, PT, R14, 0x2, PT ;  /* 0x000000020e00780c */ /* 0x000fda0003f05270 */
[----:B0-----:R-:W-:Y:S05]  /*5580*/  @P0 BRA `(.L_x_107) ;  /* 0x0000000000040947 */ /* 0x001fea0003800000 */
[----:B------:R-:W-:Y:S01]  /*5590*/  BPT.TRAP 0x1 ;  /* 0x000000040000795c */ /* 0x000fe20000300000 */
.L_x_107:
[----:B------:R-:W-:Y:S01]  /*55a0*/  IMAD.SHL.U32 R14, R7, 0x4000, RZ ;  /* 0x00004000070e7824 */ /* 0x000fe200078e00ff */
[----:B------:R-:W-:Y:S01]  /*55b0*/  R2UR UR34, R23 ;  /* 0x00000000172272ca */ /* 0x000fe200000e0000 */
[----:B------:R-:W-:Y:S01]  /*55c0*/  VIADD R4, R4, 0xffffffff ;  /* 0xffffffff04047836 */ /* 0x000fe20000000000 */
[----:B------:R-:W-:Y:S01]  /*55d0*/  R2UR UR33, R21 ;  /* 0x00000000152172ca */ /* 0x000fe200000e0000 */
[--C-:B------:R-:W-:Y:S01]  /*55e0*/  IMAD R15, R11, 0x400, R14.reuse ;  /* 0x000004000b0f7824 */ /* 0x100fe200078e020e */
[----:B------:R-:W-:Y:S01]  /*55f0*/  R2UR UR36, R6 ;  /* 0x00000000062472ca */ /* 0x000fe200000e0000 */
[----:B------:R-:W-:Y:S01]  /*5600*/  IMAD.IADD R14, R22, 0x1, R14 ;  /* 0x00000001160e7824 */ /* 0x000fe200078e020e */
[----:B------:R-:W-:Y:S01]  /*5610*/  R2UR UR35, R20 ;  /* 0x00000000142372ca */ /* 0x000fe200000e0000 */
[----:B------:R-:W-:Y:S01]  /*5620*/  IMAD R15, R15, 0x2, R22 ;  /* 0x000000020f0f7824 */ /* 0x000fe200078e0216 */
[----:B------:R-:W-:Y:S01]  /*5630*/  UIADD3 UR14, UP0, UR30, 0xf0, URZ ;  /* 0x000000f01e0e7890 */ /* 0x000fe2000ff1e03f */
[----:B------:R-:W-:Y:S01]  /*5640*/  R2UR UR19, R19 ;  /* 0x00000000131372ca */ /* 0x000fe200000e0000 */
[----:B------:R-:W-:Y:S01]  /*5650*/  UIADD3 UR42, UP1, UR30, 0x1f0, URZ ;  /* 0x000001f01e2a7890 */ /* 0x000fe2000ff3e03f */
[----:B------:R-:W-:Y:S01]  /*5660*/  R2UR UR8, R14 ;  /* 0x000000000e0872ca */ /* 0x000fe200000e0000 */
[----:B------:R-:W-:Y:S01]  /*5670*/  UIADD3.X UR15, URZ, UR31, URZ, UP0, !UPT ;  /* 0x0000001f3f0f7290 */ /* 0x000fe200087fe43f */
[----:B------:R-:W-:Y:S01]  /*5680*/  R2UR UR24, R15 ;  /* 0x000000000f1872ca */ /* 0x000fe200000e0000 */
[----:B------:R-:W-:Y:S01]  /*5690*/  UIADD3 UR26, UR34, 0x40, URZ ;  /* 0x00000040221a7890 */ /* 0x000fe2000fffe03f */
[----:B------:R-:W-:Y:S01]  /*56a0*/  ISETP.GT.AND P1, PT, R4, 0x1, PT ;  /* 0x000000010400780c */ /* 0x000fe20003f24270 */
[----:B------:R-:W-:Y:S01]  /*56b0*/  UIADD3.X UR43, URZ, UR31, URZ, UP1, !UPT ;  /* 0x0000001f3f2b7290 */ /* 0x000fe20008ffe43f */
[----:B------:R-:W-:Y:S01]  /*56c0*/  VIADD R7, R7, 0x1 ;  /* 0x0000000107077836 */ /* 0x000fe20000000000 */
[----:B------:R-:W-:Y:S01]  /*56d0*/  UMOV UR7, 0xff0000 ;  /* 0x00ff000000077882 */ /* 0x000fe20000000000 */
[----:B------:R-:W-:Y:S01]  /*56e0*/  UMOV UR22, 0x0 ;  /* 0x0000000000167882 */ /* 0x000fe20000000000 */
[----:B------:R-:W-:Y:S01]  /*56f0*/  UMOV UR23, 0x10000000 ;  /* 0x1000000000177882 */ /* 0x000fe20000000000 */
[----:B------:R-:W-:Y:S01]  /*5700*/  UMOV UR25, UR33 ;  /* 0x0000002100197c82 */ /* 0x000fe20008000000 */
[----:B------:R-:W-:Y:S01]  /*5710*/  ISETP.NE.AND P0, PT, R7, 0x4, PT ;  /* 0x000000040700780c */ /* 0x000fe20003f05270 */
[----:B------:R-:W-:Y:S01]  /*5720*/  UMOV UR28, UR36 ;  /* 0x00000024001c7c82 */ /* 0x000fe20008000000 */
[----:B------:R-:W-:Y:S01]  /*5730*/  UIADD3 UR16, UR8, 0x20100, URZ ;  /* 0x0002010008107890 */ /* 0x000fe2000fffe03f */
[----:B------:R-:W-:Y:S01]  /*5740*/  VIADD R23, R23, 0x80 ;  /* 0x0000008017177836 */ /* 0x000fe20000000000 */
[----:B------:R-:W-:Y:S01]  /*5750*/  UIADD3 UR32, UR24, 0x100, URZ ;  /* 0x0000010018207890 */ /* 0x000fe2000fffe03f */
[----:B------:R-:W-:Y:S01]  /*5760*/  SEL R14, RZ, 0x1, P0 ;  /* 0x00000001ff0e7807 */ /* 0x000fe20000000000 */
[----:B------:R-:W-:Y:S01]  /*5770*/  UIADD3 UR24, UR24, 0x4100, URZ ;  /* 0x0000410018187890 */ /* 0x000fe2000fffe03f */
[----:B------:R-:W-:Y:S01]  /*5780*/  SEL R7, R7, RZ, P0 ;  /* 0x000000ff07077207 */ /* 0x000fe20000000000 */
[----:B------:R-:W-:Y:S01]  /*5790*/  UIADD3 UR8, UR8, 0x22100, URZ ;  /* 0x0002210008087890 */ /* 0x000fe2000fffe03f */
[----:B------:R-:W-:Y:S01]  /*57a0*/  LOP3.LUT R5, R5, R14, RZ, 0x3c, !PT ;  /* 0x0000000e05057212 */ /* 0x000fe200078e3cff */
[----:B------:R-:W-:Y:S01]  /*57b0*/  UMOV UR27, UR35 ;  /* 0x00000023001b7c82 */ /* 0x000fe20008000000 */
[----:B------:R-:W-:Y:S01]  /*57c0*/  UMOV UR17, UR33 ;  /* 0x0000002100117c82 */ /* 0x000fe20008000000 */
[----:B------:R-:W-:Y:S01]  /*57d0*/  UMOV UR18, UR34 ;  /* 0x0000002200127c82 */ /* 0x000fe20008000000 */
[----:B------:R-:W-:Y:S01]  /*57e0*/  UMOV UR20, UR36 ;  /* 0x0000002400147c82 */ /* 0x000fe20008000000 */
[----:B------:R0:W-:Y:S01]  /*57f0*/  UTMALDG.3D.MULTICAST [UR32], [UR14], UR7, desc[UR22] ;  /* 0x000016200e0073b4 */ /* 0x0001e20008011807 */
[----:B------:R-:W-:Y:S01]  /*5800*/  UMOV UR9, UR33 ;  /* 0x0000002100097c82 */ /* 0x000fe20008000000 */
[----:B------:R-:W-:Y:S01]  /*5810*/  UMOV UR11, UR19 ;  /* 0x00000013000b7c82 */ /* 0x000fe20008000000 */
[----:B------:R-:W-:Y:S01]  /*5820*/  UMOV UR12, UR36 ;  /* 0x00000024000c7c82 */ /* 0x000fe20008000000 */
[----:B------:R-:W-:Y:S01]  /*5830*/  UMOV UR10, UR26 ;  /* 0x0000001a000a7c82 */ /* 0x000fe20008000000 */
[----:B------:R0:W-:Y:S01]  /*5840*/  UTMALDG.3D.MULTICAST [UR24], [UR14], UR7, desc[UR22] ;  /* 0x000016180e0073b4 */ /* 0x0001e20008011807 */
[----:B------:R0:W-:Y:S01]  /*5850*/  UTMALDG.3D [UR16], [UR42], desc[UR22] ;  /* 0x000016102a0075b4 */ /* 0x0001e20008011000 */
[----:B------:R0:W-:Y:S02]  /*5860*/  UTMALDG.3D [UR8], [UR42], desc[UR22] ;  /* 0x000016082a0075b4 */ /* 0x0001e40008011000 */
[----:B0-----:R-:W-:Y:S05]  /*5870*/  @P1 BRA `(.L_x_108) ;  /* 0xfffffffc000c1947 */ /* 0x001fea000383ffff */
.L_x_105:
[----:B------:R-:W-:Y:S05]  /*5880*/  BSYNC B1 ;  /* 0x0000000000017941 */ /* 0x000fea0003800000 */
.L_x_104:
[----:B------:R-:W-:Y:S01]  /*5890*/  LOP3.LUT P1, RZ, R10, 0xff, RZ, 0xc0, !PT ;  /* 0x000000ff0aff7812 */ /* 0x000fe2000782c0ff */
[----:B------:R-:W-:Y:S01]  /*58a0*/  IMAD.IADD R8, R9, 0x1, R8 ;  /* 0x0000000109087824 */ /* 0x000fe200078e0208 */
[----:B------:R-:W-:Y:S01]  /*58b0*/  IADD3 R16, P2, R16, UR38, RZ ;  /* 0x0000002610107c10 */ /* 0x000fe2000ff5e0ff */
[----:B------:R-:W-:Y:S01]  /*58c0*/  ULDC.64 UR8, c[0x0][0x650] ;  /* 0x0001940000087ab9 */ /* 0x000fe20000000a00 */
[----:B------:R-:W-:Y:S01]  /*58d0*/  BSSY B1, `(.L_x_109) ;  /* 0x000006c000017945 */ /* 0x000fe20003800000 */
[----:B------:R-:W-:Y:S01]  /*58e0*/  IMAD.MOV.U32 R20, RZ, RZ, -0x1 ;  /* 0xffffffffff147424 */ /* 0x000fe200078e00ff */
[----:B------:R-:W-:Y:S01]  /*58f0*/  SHF.R.U32.HI R4, RZ, 0x2, R8 ;  /* 0x00000002ff047819 */ /* 0x000fe20000011608 */
[----:B------:R-:W-:Y:S01]  /*5900*/  IMAD.MOV.U32 R19, RZ, RZ, -0x1 ;  /* 0xffffffffff137424 */ /* 0x000fe200078e00ff */
[----:B------:R-:W-:Y:S02]  /*5910*/  ISETP.GT.U32.AND P0, PT, R8, 0x3, PT ;  /* 0x000000030800780c */ /* 0x000fe40003f04070 */
[----:B------:R-:W-:-:S02]  /*5920*/  LOP3.LUT R4, R4, 0x1, RZ, 0xc0, !PT ;  /* 0x0000000104047812 */ /* 0x000fc400078ec0ff */
[----:B------:R-:W-:Y:S01]  /*5930*/  ISETP.LT.U32.AND P0, PT, R9, 0x4, P0 ;  /* 0x000000040900780c */ /* 0x000fe20000701070 */
[----:B------:R-:W0:Y:S01]  /*5940*/  @P1 S2R R11, SR_CgaCtaId ;  /* 0x00000000000b1919 */ /* 0x000e220000008800 */
[----:B------:R-:W-:Y:S02]  /*5950*/  @P1 MOV R6, 0x400 ;  /* 0x0000040000061802 */ /* 0x000fe40000000f00 */
[----:B------:R-:W-:Y:S02]  /*5960*/  IADD3.X R17, R17, UR41, RZ, P2, !PT ;  /* 0x0000002911117c10 */ /* 0x000fe400097fe4ff */
[----:B------:R-:W-:Y:S02]  /*5970*/  ISETP.GE.U32.AND P2, PT, R16, UR8, PT ;  /* 0x0000000810007c0c */ /* 0x000fe4000bf46070 */
[----:B------:R-:W-:Y:S02]  /*5980*/  LOP3.LUT R8, R8, 0x3, RZ, 0xc0, !PT ;  /* 0x0000000308087812 */ /* 0x000fe400078ec0ff */
[----:B------:R-:W-:-:S02]  /*5990*/  PRMT R10, RZ, 0x7610, R10 ;  /* 0x00007610ff0a7816 */ /* 0x000fc4000000000a */
[----:B0-----:R-:W-:-:S04]  /*59a0*/  @P1 LEA R6, R11, R6, 0x18 ;  /* 0x000000060b061211 */ /* 0x001fc800078ec0ff */
[----:B------:R0:W-:Y:S01]  /*59b0*/  @P1 SYNCS.ARRIVE.TRANS64.A1T0 RZ, [R6+URZ+0x58], RZ ;  /* 0x000058ff06ff19a7 */ /* 0x0001e2000810003f */
[----:B------:R-:W-:Y:S02]  /*59c0*/  ISETP.NE.U32.AND P1, PT, R4, 0x1, PT ;  /* 0x000000010400780c */ /* 0x000fe40003f25070 */
[----:B------:R-:W-:Y:S02]  /*59d0*/  SEL R4, RZ, 0x1, !P0 ;  /* 0x00000001ff047807 */ /* 0x000fe40004000000 */
[----:B------:R-:W-:Y:S02]  /*59e0*/  ISETP.GE.U32.AND.EX P0, PT, R17, UR9, PT, P2 ;  /* 0x0000000911007c0c */ /* 0x000fe4000bf06120 */
[----:B------:R-:W-:Y:S01]  /*59f0*/  ISETP.GT.U32.AND P1, PT, R9, 0x3, !P1 ;  /* 0x000000030900780c */ /* 0x000fe20004f24070 */
[----:B0-----:R-:W-:-:S03]  /*5a00*/  IMAD.MOV.U32 R6, RZ, RZ, -0x1 ;  /* 0xffffffffff067424 */ /* 0x001fc600078e00ff */
[----:B------:R-:W-:-:S04]  /*5a10*/  SEL R5, RZ, 0x1, !P1 ;  /* 0x00000001ff057807 */ /* 0x000fc80004800000 */
[--C-:B------:R-:W-:Y:S02]  /*5a20*/  LOP3.LUT R3, R5, R3, R4.reuse, 0x96, !PT ;  /* 0x0000000305037212 */ /* 0x100fe400078e9604 */
[----:B------:R-:W-:Y:S01]  /*5a30*/  PRMT R4, RZ, 0x7610, R4 ;  /* 0x00007610ff047816 */ /* 0x000fe20000000004 */
[----:B------:R-:W-:Y:S06]  /*5a40*/  @P0 BRA `(.L_x_110) ;  /* 0x0000000400500947 */ /* 0x000fec0003800000 */
[----:B------:R-:W0:Y:S01]  /*5a50*/  S2R R19, SR_CTAID.X ;  /* 0x0000000000137919 */ /* 0x000e220000002500 */
[----:B------:R-:W-:Y:S01]  /*5a60*/  ULDC.64 UR8, c[0x0][0x628] ;  /* 0x00018a0000087ab9 */ /* 0x000fe20000000a00 */
[----:B------:R-:W1:Y:S01]  /*5a70*/  LDC R20, c[0x0][0x144] ;  /* 0x00005100ff147b82 */ /* 0x000e620000000800 */
[----:B------:R-:W-:Y:S01]  /*5a80*/  ISETP.NE.U32.AND P0, PT, RZ, UR8, PT ;  /* 0x00000008ff007c0c */ /* 0x000fe2000bf05070 */
[----:B------:R-:W2:Y:S01]  /*5a90*/  S2R R14, SR_CTAID.Y ;  /* 0x00000000000e7919 */ /* 0x000ea20000002600 */
[----:B------:R-:W-:Y:S01]  /*5aa0*/  ULDC UR10, c[0x0][0x630] ;  /* 0x00018c00000a7ab9 */ /* 0x000fe20000000800 */
[----:B------:R-:W-:Y:S01]  /*5ab0*/  ULDC UR11, c[0x0][0x150] ;  /* 0x00005400000b7ab9 */ /* 0x000fe20000000800 */
[----:B------:R-:W-:Y:S01]  /*5ac0*/  ISETP.NE.AND.EX P0, PT, RZ, UR9, PT, P0 ;  /* 0x00000009ff007c0c */ /* 0x000fe2000bf05300 */
[----:B------:R-:W-:Y:S02]  /*5ad0*/  IMAD.MOV.U32 R4, RZ, RZ, R16 ;  /* 0x000000ffff047224 */ /* 0x000fe400078e0010 */
[----:B------:R-:W-:Y:S01]  /*5ae0*/  IMAD.MOV.U32 R5, RZ, RZ, R17 ;  /* 0x000000ffff057224 */ /* 0x000fe200078e0011 */
[----:B0-----:R-:W-:-:S09]  /*5af0*/  I2FP.F32.U32 R21, R19 ;  /* 0x0000001300157245 */ /* 0x001fd20000201000 */
[----:B------:R-:W-:Y:S05]  /*5b00*/  @!P0 BRA `(.L_x_111) ;  /* 0x0000000000288947 */ /* 0x000fea0003800000 */
[----:B------:R-:W-:Y:S02]  /*5b10*/  ULDC UR7, c[0x0][0x634] ;  /* 0x00018d0000077ab9 */ /* 0x000fe40000000800 */
[----:B------:R-:W-:-:S05]  /*5b20*/  IADD3 R5, P0, R16, UR7, RZ ;  /* 0x0000000710057c10 */ /* 0x000fca000ff1e0ff */
[----:B------:R-:W-:-:S04]  /*5b30*/  IMAD.X R15, RZ, RZ, R17, P0 ;  /* 0x000000ffff0f7224 */ /* 0x000fc800000e0611 */
[----:B------:R-:W-:-:S04]  /*5b40*/  IMAD.WIDE.U32 R6, R15, UR8, RZ ;  /* 0x000000080f067c25 */ /* 0x000fc8000f8e00ff */
[----:B------:R-:W-:-:S04]  /*5b50*/  IMAD.WIDE.U32 R6, P0, R5, UR9, R6 ;  /* 0x0000000905067c25 */ /* 0x000fc8000f800006 */
[----:B------:R-:W-:-:S04]  /*5b60*/  IMAD.WIDE.U32 R4, R5, UR8, RZ ;  /* 0x0000000805047c25 */ /* 0x000fc8000f8e00ff */
[----:B------:R-:W-:Y:S01]  /*5b70*/  IMAD.MOV.U32 R4, RZ, RZ, R7 ;  /* 0x000000ffff047224 */ /* 0x000fe200078e0007 */
[----:B------:R-:W-:Y:S01]  /*5b80*/  IADD3 RZ, P1, R5, R6, RZ ;  /* 0x0000000605ff7210 */ /* 0x000fe20007f3e0ff */
[----:B------:R-:W-:-:S04]  /*5b90*/  IMAD.X R5, RZ, RZ, RZ, P0 ;  /* 0x000000ffff057224 */ /* 0x000fc800000e06ff */
[----:B------:R-:W-:-:S08]  /*5ba0*/  IMAD.WIDE.U32.X R4, R15, UR9, R4, P1 ;  /* 0x000000090f047c25 */ /* 0x000fd000088e0404 */
.L_x_111:
[----:B------:R-:W-:Y:S01]  /*5bb0*/  FMUL R21, R21, UR11 ;  /* 0x0000000b15157c20 */ /* 0x000fe20008400000 */
[--C-:B------:R-:W-:Y:S01]  /*5bc0*/  SHF.R.U64 R15, R4, UR10, R5.reuse ;  /* 0x0000000a040f7c19 */ /* 0x100fe20008001205 */
[----:B------:R-:W-:Y:S01]  /*5bd0*/  ULDC.64 UR8, c[0x0][0x620] ;  /* 0x0001880000087ab9 */ /* 0x000fe20000000a00 */
[----:B------:R-:W-:Y:S01]  /*5be0*/  SHF.R.U32.HI R4, RZ, UR10, R5 ;  /* 0x0000000aff047c19 */ /* 0x000fe20008011605 */
[----:B------:R-:W-:Y:S01]  /*5bf0*/  ULDC.64 UR10, c[0x0][0x640] ;  /* 0x00019000000a7ab9 */ /* 0x000fe20000000a00 */
[----:B------:R-:W-:Y:S01]  /*5c00*/  IADD3 R5, P0, RZ, -R15, RZ ;  /* 0x8000000fff057210 */ /* 0x000fe20007f1e0ff */
[----:B------:R-:W0:Y:S01]  /*5c10*/  F2I.U32.TRUNC.NTZ R21, R21 ;  /* 0x0000001500157305 */ /* 0x000e22000020f000 */
[----:B------:R-:W-:-:S03]  /*5c20*/  ULDC UR7, c[0x0][0x618] ;  /* 0x0001860000077ab9 */ /* 0x000fc60000000800 */
[----:B------:R-:W-:Y:S01]  /*5c30*/  IMAD.X R4, RZ, RZ, ~R4, P0 ;  /* 0x000000ffff047224 */ /* 0x000fe200000e0e04 */
[----:B------:R-:W-:-:S03]  /*5c40*/  ISETP.NE.U32.AND P0, PT, RZ, UR10, PT ;  /* 0x0000000aff007c0c */ /* 0x000fc6000bf05070 */
[----:B------:R-:W-:Y:S01]  /*5c50*/  IMAD R4, R4, UR8, RZ ;  /* 0x0000000804047c24 */ /* 0x000fe2000f8e02ff */
[----:B------:R-:W-:-:S03]  /*5c60*/  ISETP.NE.AND.EX P0, PT, RZ, UR11, PT, P0 ;  /* 0x0000000bff007c0c */ /* 0x000fc6000bf05300 */
[C---:B------:R-:W-:Y:S02]  /*5c70*/  IMAD R7, R5.reuse, UR9, R4 ;  /* 0x0000000905077c24 */ /* 0x040fe4000f8e0204 */
[----:B------:R-:W-:Y:S01]  /*5c80*/  IMAD.WIDE.U32 R4, R5, UR8, R16 ;  /* 0x0000000805047c25 */ /* 0x000fe2000f8e0010 */
[----:B------:R-:W-:-:S03]  /*5c90*/  ULDC UR8, c[0x0][0x154] ;  /* 0x0000550000087ab9 */ /* 0x000fc60000000800 */
[----:B0-----:R-:W-:Y:S02]  /*5ca0*/  IMAD.MOV R6, RZ, RZ, -R21 ;  /* 0x000000ffff067224 */ /* 0x001fe400078e0a15 */
[----:B------:R-:W0:Y:S01]  /*5cb0*/  LDC R21, c[0x0][0x148] ;  /* 0x00005200ff157b82 */ /* 0x000e220000000800 */
[----:B------:R-:W-:Y:S02]  /*5cc0*/  IMAD.IADD R5, R5, 0x1, R7 ;  /* 0x0000000105057824 */ /* 0x000fe400078e0207 */
[----:B-1----:R-:W-:Y:S01]  /*5cd0*/  IMAD R19, R20, R6, R19 ;  /* 0x0000000614137224 */ /* 0x002fe200078e0213 */
[----:B--2---:R-:W-:Y:S02]  /*5ce0*/  I2FP.F32.U32 R6, R14 ;  /* 0x0000000e00067245 */ /* 0x004fe40000201000 */
[--C-:B------:R-:W-:Y:S02]  /*5cf0*/  SHF.R.U64 R20, R4, UR7, R5.reuse ;  /* 0x0000000704147c19 */ /* 0x100fe40008001205 */
[----:B------:R-:W-:Y:S01]  /*5d00*/  SHF.R.U32.HI R5, RZ, UR7, R5 ;  /* 0x00000007ff057c19 */ /* 0x000fe20008011605 */
[----:B------:R-:W-:Y:S01]  /*5d10*/  FMUL R6, R6, UR8 ;  /* 0x0000000806067c20 */ /* 0x000fe20008400000 */
[----:B------:R-:W-:-:S02]  /*5d20*/  ULDC UR7, c[0x0][0x608] ;  /* 0x0001820000077ab9 */ /* 0x000fc40000000800 */
[--C-:B------:R-:W-:Y:S01]  /*5d30*/  SHF.R.U64 R23, R20, UR7, R5.reuse ;  /* 0x0000000714177c19 */ /* 0x100fe20008001205 */
[----:B------:R1:W2:Y:S01]  /*5d40*/  F2I.U32.TRUNC.NTZ R24, R6 ;  /* 0x0000000600187305 */ /* 0x0002a2000020f000 */
[----:B------:R-:W-:Y:S01]  /*5d50*/  SHF.R.U32.HI R4, RZ, UR7, R5 ;  /* 0x00000007ff047c19 */ /* 0x000fe20008011605 */
[----:B------:R-:W-:-:S03]  /*5d60*/  ULDC UR7, c[0x0][0x658] ;  /* 0x0001960000077ab9 */ /* 0x000fc60000000800 */
[--C-:B------:R-:W-:Y:S02]  /*5d70*/  SHF.R.U64 R22, R23, UR7, R4.reuse ;  /* 0x0000000717167c19 */ /* 0x100fe40008001204 */
[----:B------:R-:W-:-:S03]  /*5d80*/  SHF.R.U32.HI R25, RZ, UR7, R4 ;  /* 0x00000007ff197c19 */ /* 0x000fc60008011604 */
[----:B------:R-:W-:Y:S02]  /*5d90*/  IMAD.MOV.U32 R4, RZ, RZ, R22 ;  /* 0x000000ffff047224 */ /* 0x000fe400078e0016 */
[----:B------:R-:W-:Y:S01]  /*5da0*/  IMAD.MOV.U32 R5, RZ, RZ, R25 ;  /* 0x000000ffff057224 */ /* 0x000fe200078e0019 */
[----:B-1----:R-:W-:Y:S06]  /*5db0*/  @!P0 BRA `(.L_x_112) ;  /* 0x0000000000288947 */ /* 0x002fec0003800000 */
        /* <DEDUP_REMOVED lines=10> */
.L_x_112:
[----:B------:R-:W-:Y:S01]  /*5e60*/  ISETP.NE.AND P0, PT, R2, 0x1, PT ;  /* 0x000000010200780c */ /* 0x000fe20003f05270 */
[----:B------:R-:W-:Y:S01]  /*5e70*/  ULDC UR7, c[0x0][0x648] ;  /* 0x0001920000077ab9 */ /* 0x000fe20000000800 */
[----:B------:R-:W-:Y:S01]  /*5e80*/  LOP3.LUT R23, R23, UR6, RZ, 0xc0, !PT ;  /* 0x0000000617177c12 */ /* 0x000fe2000f8ec0ff */
[----:B--2---:R-:W-:Y:S01]  /*5e90*/  IMAD.MOV R24, RZ, RZ, -R24 ;  /* 0x000000ffff187224 */ /* 0x004fe200078e0a18 */
[----:B------:R-:W-:Y:S01]  /*5ea0*/  SHF.R.U64 R4, R4, UR7, R5 ;  /* 0x0000000704047c19 */ /* 0x000fe20008001205 */
[----:B------:R-:W-:Y:S01]  /*5eb0*/  ULDC UR7, c[0x0][0x638] ;  /* 0x00018e0000077ab9 */ /* 0x000fe20000000800 */
[----:B------:R-:W-:Y:S01]  /*5ec0*/  LOP3.LUT R7, R20, UR4, RZ, 0xc0, !PT ;  /* 0x0000000414077c12 */ /* 0x000fe2000f8ec0ff */
[----:B------:R-:W-:Y:S01]  /*5ed0*/  ULDC UR8, c[0x0][0x610] ;  /* 0x0001840000087ab9 */ /* 0x000fe20000000800 */
[----:B------:R-:W-:Y:S02]  /*5ee0*/  IMAD.MOV.U32 R6, RZ, RZ, R15 ;  /* 0x000000ffff067224 */ /* 0x000fe400078e000f */
[----:B------:R-:W-:-:S02]  /*5ef0*/  IMAD.MOV R5, RZ, RZ, -R4 ;  /* 0x000000ffff057224 */ /* 0x000fc400078e0a04 */
[----:B------:R-:W-:Y:S02]  /*5f00*/  IMAD R4, R4, UR5, R23 ;  /* 0x0000000504047c24 */ /* 0x000fe4000f8e0217 */
[----:B0-----:R-:W-:Y:S02]  /*5f10*/  @P0 IMAD R19, R21, R24, R14 ;  /* 0x0000001815130224 */ /* 0x001fe400078e020e */
[----:B------:R-:W-:Y:S01]  /*5f20*/  IMAD R22, R5, UR7, R22 ;  /* 0x0000000705167c24 */ /* 0x000fe2000f8e0216 */
[----:B------:R-:W-:Y:S01]  /*5f30*/  ULDC UR7, c[0x0][0x600] ;  /* 0x0001800000077ab9 */ /* 0x000fe20000000800 */
[----:B------:R-:W-:Y:S02]  /*5f40*/  IMAD R20, R4, UR8, R19 ;  /* 0x0000000804147c24 */ /* 0x000fe4000f8e0213 */
[----:B------:R-:W-:Y:S02]  /*5f50*/  IMAD R5, R22, UR7, R7 ;  /* 0x0000000716057c24 */ /* 0x000fe4000f8e0207 */
[----:B------:R-:W-:-:S03]  /*5f60*/  IMAD.MOV.U32 R4, RZ, RZ, 0x1 ;  /* 0x00000001ff047424 */ /* 0x000fc600078e00ff */
[----:B------:R-:W-:Y:S02]  /*5f70*/  SEL R19, R5, R20, !P0 ;  /* 0x0000001405137207 */ /* 0x000fe40004000000 */
[----:B------:R-:W-:-:S07]  /*5f80*/  SEL R20, R20, R5, !P0 ;  /* 0x0000000514147207 */ /* 0x000fce0004000000 */
.L_x_110:
[----:B------:R-:W-:Y:S05]  /*5f90*/  BSYNC B1 ;  /* 0x0000000000017941 */ /* 0x000fea0003800000 */
.L_x_109:
[----:B------:R-:W-:-:S13]  /*5fa0*/  LOP3.LUT P0, RZ, R4, 0xff, RZ, 0xc0, !PT ;  /* 0x000000ff04ff7812 */ /* 0x000fda000780c0ff */
[----:B------:R-:W-:Y:S05]  /*5fb0*/  @P0 BRA `(.L_x_113) ;  /* 0xfffffff400040947 */ /* 0x000fea000383ffff */
[----:B------:R-:W-:Y:S05]  /*5fc0*/  BSYNC B0 ;  /* 0x0000000000007941 */ /* 0x000fea0003800000 */
.L_x_102:
[----:B------:R-:W-:-:S03]  /*5fd0*/  UMOV UR7, 0xffffffff ;  /* 0xffffffff00077882 */ /* 0x000fc60000000000 */
[----:B------:R-:W-:Y:S05]  /*5fe0*/  BRA.DIV UR7, `(.L_x_114) ;  /* 0x0000000607147947 */ /* 0x000fea000b800000 */
[----:B------:R-:W-:-:S13]  /*5ff0*/  ELECT P6, URZ, PT ;  /* 0x00000000003f782f */ /* 0x000fda00038c0000 */
.L_x_128:
[----:B------:R-:W-:Y:S04]  /*6000*/  BSSY B0, `(.L_x_115) ;  /* 0x000002b000007945 */ /* 0x000fe80003800000 */
[----:B------:R-:W-:Y:S05]  /*6010*/  @!P6 BRA `(.L_x_116) ;  /* 0x0000000000a4e947 */ /* 0x000fea0003800000 */
[----:B------:R-:W-:-:S04]  /*6020*/  LOP3.LUT R18, R18, 0x2, RZ, 0xfc, !PT ;  /* 0x0000000212127812 */ /* 0x000fc800078efcff */
[----:B------:R-:W-:-:S13]  /*6030*/  ISETP.NE.AND P0, PT, R18, 0x3, PT ;  /* 0x000000031200780c */ /* 0x000fda0003f05270 */
[----:B------:R-:W-:Y:S05]  /*6040*/  @!P0 BRA `(.L_x_117) ;  /* 0x0000000000048947 */ /* 0x000fea0003800000 */
[----:B------:R-:W-:Y:S01]  /*6050*/  BPT.TRAP 0x1 ;  /* 0x000000040000795c */ /* 0x000fe20000300000 */
.L_x_117:
[----:B------:R-:W0:Y:S01]  /*6060*/  S2R R5, SR_CgaCtaId ;  /* 0x0000000000057919 */ /* 0x000e220000008800 */
[----:B------:R-:W-:Y:S02]  /*6070*/  MOV R0, 0x400 ;  /* 0x0000040000007802 */ /* 0x000fe40000000f00 */
[----:B------:R-:W-:Y:S02]  /*6080*/  SHF.L.U32 R2, R3, 0x1f, RZ ;  /* 0x0000001f03027819 */ /* 0x000fe400000006ff */
[----:B0-----:R-:W-:-:S05]  /*6090*/  LEA R5, R5, R0, 0x18 ;  /* 0x0000000005057211 */ /* 0x001fca00078ec0ff */
[----:B------:R-:W-:-:S04]  /*60a0*/  VIADD R5, R5, 0x20 ;  /* 0x0000002005057836 */ /* 0x000fc80000000000 */
[C---:B------:R-:W-:Y:S02]  /*60b0*/  IMAD R7, R8.reuse, 0x8, R5 ;  /* 0x0000000808077824 */ /* 0x040fe400078e0205 */
[----:B------:R-:W-:Y:S02]  /*60c0*/  VIADD R8, R8, 0x1 ;  /* 0x0000000108087836 */ /* 0x000fe40000000000 */
[----:B------:R-:W0:Y:S03]  /*60d0*/  SYNCS.PHASECHK.TRANS64.TRYWAIT P0, [R7+URZ], R2 ;  /* 0x00000002070075a7 */ /* 0x000e26000800017f */
[----:B------:R-:W-:-:S04]  /*60e0*/  ISETP.NE.AND P1, PT, R8, 0x4, PT ;  /* 0x000000040800780c */ /* 0x000fc80003f25270 */
[----:B------:R-:W-:Y:S02]  /*60f0*/  SEL R0, RZ, 0x1, P1 ;  /* 0x00000001ff007807 */ /* 0x000fe40000800000 */
[----:B------:R-:W-:Y:S02]  /*6100*/  SEL R8, R8, RZ, P1 ;  /* 0x000000ff08087207 */ /* 0x000fe40000800000 */
[----:B------:R-:W-:-:S03]  /*6110*/  LOP3.LUT R9, R3, R0, RZ, 0x3c, !PT ;  /* 0x0000000003097212 */ /* 0x000fc600078e3cff */
[----:B------:R-:W-:Y:S01]  /*6120*/  IMAD R6, R8, 0x8, R5 ;  /* 0x0000000808067824 */ /* 0x000fe200078e0205 */
[----:B------:R-:W-:Y:S01]  /*6130*/  SHF.L.U32 R3, R9, 0x1f, RZ ;  /* 0x0000001f09037819 */ /* 0x000fe200000006ff */
[----:B0-----:R-:W-:Y:S06]  /*6140*/  @!P0 BRA `(.L_x_118) ;  /* 0x0000000000dc8947 */ /* 0x001fec0003800000 */
.L_x_129:
[----:B------:R-:W1:Y:S01]  /*6150*/  SYNCS.PHASECHK.TRANS64.TRYWAIT P0, [R6+URZ], R3 ;  /* 0x00000003060075a7 */ /* 0x000e62000800017f */
[----:B------:R-:W-:-:S05]  /*6160*/  VIADD R0, R8, 0x1 ;  /* 0x0000000108007836 */ /* 0x000fca0000000000 */
[----:B------:R-:W-:-:S04]  /*6170*/  ISETP.NE.AND P1, PT, R0, 0x4, PT ;  /* 0x000000040000780c */ /* 0x000fc80003f25270 */
[----:B0-----:R-:W-:Y:S02]  /*6180*/  SEL R2, RZ, 0x1, P1 ;  /* 0x00000001ff027807 */ /* 0x001fe40000800000 */
[----:B------:R-:W-:Y:S02]  /*6190*/  SEL R0, R0, RZ, P1 ;  /* 0x000000ff00007207 */ /* 0x000fe40000800000 */
[----:B------:R-:W-:-:S03]  /*61a0*/  LOP3.LUT R9, R9, R2, RZ, 0x3c, !PT ;  /* 0x0000000209097212 */ /* 0x000fc600078e3cff */
[----:B------:R-:W-:Y:S01]  /*61b0*/  IMAD R7, R0, 0x8, R5 ;  /* 0x0000000800077824 */ /* 0x000fe200078e0205 */
[----:B------:R-:W-:Y:S01]  /*61c0*/  SHF.L.U32 R4, R9, 0x1f, RZ ;  /* 0x0000001f09047819 */ /* 0x000fe200000006ff */
[----:B-1----:R-:W-:Y:S06]  /*61d0*/  @!P0 BRA `(.L_x_119) ;  /* 0x0000000000cc8947 */ /* 0x002fec0003800000 */
.L_x_130:
[----:B------:R-:W1:Y:S01]  /*61e0*/  SYNCS.PHASECHK.TRANS64.TRYWAIT P0, [R7+URZ], R4 ;  /* 0x00000004070075a7 */ /* 0x000e62000800017f */
[----:B------:R-:W-:-:S05]  /*61f0*/  VIADD R0, R0, 0x1 ;  /* 0x0000000100007836 */ /* 0x000fca0000000000 */
[----:B------:R-:W-:-:S04]  /*6200*/  ISETP.NE.AND P1, PT, R0, 0x4, PT ;  /* 0x000000040000780c */ /* 0x000fc80003f25270 */
[----:B------:R-:W-:Y:S02]  /*6210*/  SEL R2, RZ, 0x1, P1 ;  /* 0x00000001ff027807 */ /* 0x000fe40000800000 */
[----:B------:R-:W-:Y:S02]  /*6220*/  SEL R0, R0, RZ, P1 ;  /* 0x000000ff00007207 */ /* 0x000fe40000800000 */
[----:B------:R-:W-:Y:S01]  /*6230*/  LOP3.LUT R2, R9, R2, RZ, 0x3c, !PT ;  /* 0x0000000209027212 */ /* 0x000fe200078e3cff */
[----:B-1----:R-:W-:Y:S06]  /*6240*/  @!P0 BRA `(.L_x_120) ;  /* 0x0000000000c48947 */ /* 0x002fec0003800000 */
.L_x_131:
[----:B------:R-:W-:Y:S01]  /*6250*/  IMAD R5, R0, 0x8, R5 ;  /* 0x0000000800057824 */ /* 0x000fe200078e0205 */
[----:B------:R-:W-:-:S07]  /*6260*/  SHF.L.U32 R0, R2, 0x1f, RZ ;  /* 0x0000001f02007819 */ /* 0x000fce00000006ff */
.L_x_121:
[----:B--2---:R2:W3:Y:S02]  /*6270*/  SYNCS.PHASECHK.TRANS64.TRYWAIT P0, [R5+URZ], R0 ;  /* 0x00000000050075a7 */ /* 0x0044e4000800017f */
[----:B---3--:R-:W-:Y:S05]  /*6280*/  @!P0 NANOSLEEP.SYNCS 0x989680 ;  /* 0x009896800000895d */ /* 0x008fea0003900000 */
[----:B------:R-:W3:Y:S02]  /*6290*/  @!P0 SYNCS.PHASECHK.TRANS64 P0, [R5+URZ], R0 ;  /* 0x00000000050085a7 */ /* 0x000ee4000800007f */
[----:B---3--:R-:W-:Y:S05]  /*62a0*/  @!P0 BRA `(.L_x_121) ;  /* 0xfffffffc00f08947 */ /* 0x008fea000383ffff */
.L_x_116:
[----:B------:R-:W-:Y:S05]  /*62b0*/  BSYNC B0 ;  /* 0x0000000000007941 */ /* 0x000fea0003800000 */
.L_x_115:
[----:B------:R-:W-:Y:S05]  /*62c0*/  EXIT ;  /* 0x000000000000794d */ /* 0x000fea0003800000 */
.L_x_21:
[----:B-1----:R1:W2:Y:S02]  /*62d0*/  SYNCS.PHASECHK.TRANS64.TRYWAIT P1, [R3+URZ], R0 ;  /* 0x00000000030075a7 */ /* 0x0022a4000802017f */
[----:B--2---:R-:W-:Y:S05]  /*62e0*/  @!P1 NANOSLEEP.SYNCS 0x989680 ;  /* 0x009896800000995d */ /* 0x004fea0003900000 */
[----:B------:R-:W2:Y:S02]  /*62f0*/  @!P1 SYNCS.PHASECHK.TRANS64 P1, [R3+URZ], R0 ;  /* 0x00000000030095a7 */ /* 0x000ea4000802007f */
[----:B--2---:R-:W-:Y:S05]  /*6300*/  @!P1 BRA `(.L_x_21) ;  /* 0xfffffffc00f09947 */ /* 0x004fea000383ffff */
[----:B------:R-:W-:Y:S05]  /*6310*/  BRA `(.L_x_20) ;  /* 0xffffffb400087947 */ /* 0x000fea000383ffff */
.L_x_26:
[----:B-1----:R1:W2:Y:S02]  /*6320*/  SYNCS.PHASECHK.TRANS64.TRYWAIT P1, [R5+URZ], R4 ;  /* 0x00000004050075a7 */ /* 0x0022a4000802017f */
[----:B--2---:R-:W-:Y:S05]  /*6330*/  @!P1 NANOSLEEP.SYNCS 0x989680 ;  /* 0x009896800000995d */ /* 0x004fea0003900000 */
[----:B------:R-:W2:Y:S02]  /*6340*/  @!P1 SYNCS.PHASECHK.TRANS64 P1, [R5+URZ], R4 ;  /* 0x00000004050095a7 */ /* 0x000ea4000802007f */
[----:B--2---:R-:W-:Y:S05]  /*6350*/  @!P1 BRA `(.L_x_26) ;  /* 0xfffffffc00f09947 */ /* 0x004fea000383ffff */
[----:B------:R-:W-:Y:S05]  /*6360*/  BRA `(.L_x_25) ;  /* 0xffffffb800547947 */ /* 0x000fea000383ffff */
.L_x_103:
[----:B------:R-:W-:Y:S01]  /*6370*/  BSSY B1, `(.L_x_122) ;  /* 0x0000006000017945 */ /* 0x000fe20003800000 */
[----:B------:R-:W-:-:S07]  /*6380*/  IMAD.MOV.U32 R15, RZ, RZ, -0x1 ;  /* 0xffffffffff0f7424 */ /* 0x000fce00078e00ff */
[----:B------:R-:W-:Y:S05]  /*6390*/  WARPSYNC.COLLECTIVE R15, `(.L_x_123) ;  /* 0x000000000f0c7348 */ /* 0x000fea0003c00000 */
[----:B------:R-:W-:Y:S02]  /*63a0*/  ELECT P6, UR62, PT ;  /* 0x00000000003e782f */ /* 0x000fe400038c0000 */
[----:B------:R-:W-:Y:S01]  /*63b0*/  MOV R14, UR62 ;  /* 0x0000003e000e7c02 */ /* 0x000fe20008000f00 */
[----:B------:R-:W-:Y:S10]  /*63c0*/  ENDCOLLECTIVE ;  /* 0x000000000000791b */ /* 0x000ff40003800000 */
.L_x_123:
[----:B------:R-:W-:Y:S05]  /*63d0*/  BSYNC B1 ;  /* 0x0000000000017941 */ /* 0x000fea0003800000 */
.L_x_122:
[----:B------:R-:W-:Y:S05]  /*63e0*/  BRA `(.L_x_124) ;  /* 0xfffffff000047947 */ /* 0x000fea000383ffff */
.L_x_106:
[----:B0-----:R0:W1:Y:S02]  /*63f0*/  SYNCS.PHASECHK.TRANS64.TRYWAIT P0, [R21+URZ+0x20], R14 ;  /* 0x0000200e150075a7 */ /* 0x001064000800017f */
[----:B-1----:R-:W-:Y:S05]  /*6400*/  @!P0 NANOSLEEP.SYNCS 0x989680 ;  /* 0x009896800000895d */ /* 0x002fea0003900000 */
[----:B------:R-:W1:Y:S02]  /*6410*/  @!P0 SYNCS.PHASECHK.TRANS64 P0, [R21+URZ+0x20], R14 ;  /* 0x0000200e150085a7 */ /* 0x000e64000800007f */
[----:B-1----:R-:W-:Y:S05]  /*6420*/  @!P0 BRA `(.L_x_106) ;  /* 0xfffffffc00f08947 */ /* 0x002fea000383ffff */
[----:B------:R-:W-:Y:S05]  /*6430*/  BRA `(.L_x_125) ;  /* 0xfffffff000447947 */ /* 0x000fea000383ffff */
.L_x_114:
[----:B------:R-:W-:Y:S01]  /*6440*/  BSSY B0, `(.L_x_126) ;  /* 0x0000006000007945 */ /* 0x000fe20003800000 */
[----:B------:R-:W-:-:S07]  /*6450*/  IMAD.MOV.U32 R15, RZ, RZ, -0x1 ;  /* 0xffffffffff0f7424 */ /* 0x000fce00078e00ff */
[----:B------:R-:W-:Y:S05]  /*6460*/  WARPSYNC.COLLECTIVE R15, `(.L_x_127) ;  /* 0x000000000f0c7348 */ /* 0x000fea0003c00000 */
[----:B------:R-:W-:Y:S02]  /*6470*/  ELECT P6, UR62, PT ;  /* 0x00000000003e782f */ /* 0x000fe400038c0000 */
[----:B------:R-:W-:Y:S01]  /*6480*/  MOV R14, UR62 ;  /* 0x0000003e000e7c02 */ /* 0x000fe20008000f00 */
[----:B------:R-:W-:Y:S10]  /*6490*/  ENDCOLLECTIVE ;  /* 0x000000000000791b */ /* 0x000ff40003800000 */
.L_x_127:
[----:B------:R-:W-:Y:S05]  /*64a0*/  BSYNC B0 ;  /* 0x0000000000007941 */ /* 0x000fea0003800000 */
.L_x_126:
[----:B------:R-:W-:Y:S05]  /*64b0*/  BRA `(.L_x_128) ;  /* 0xfffffff800d07947 */ /* 0x000fea000383ffff */
.L_x_118:
[----:B0-----:R0:W1:Y:S02]  /*64c0*/  SYNCS.PHASECHK.TRANS64.TRYWAIT P0, [R7+URZ], R2 ;  /* 0x00000002070075a7 */ /* 0x001064000800017f */
[----:B-1----:R-:W-:Y:S05]  /*64d0*/  @!P0 NANOSLEEP.SYNCS 0x989680 ;  /* 0x009896800000895d */ /* 0x002fea0003900000 */
[----:B------:R-:W1:Y:S02]  /*64e0*/  @!P0 SYNCS.PHASECHK.TRANS64 P0, [R7+URZ], R2 ;  /* 0x00000002070085a7 */ /* 0x000e64000800007f */
[----:B-1----:R-:W-:Y:S05]  /*64f0*/  @!P0 BRA `(.L_x_118) ;  /* 0xfffffffc00f08947 */ /* 0x002fea000383ffff */
[----:B------:R-:W-:Y:S05]  /*6500*/  BRA `(.L_x_129) ;  /* 0xfffffffc00107947 */ /* 0x000fea000383ffff */
.L_x_119:
[----:B0-----:R0:W1:Y:S02]  /*6510*/  SYNCS.PHASECHK.TRANS64.TRYWAIT P0, [R6+URZ], R3 ;  /* 0x00000003060075a7 */ /* 0x001064000800017f */
[----:B-1----:R-:W-:Y:S05]  /*6520*/  @!P0 NANOSLEEP.SYNCS 0x989680 ;  /* 0x009896800000895d */ /* 0x002fea0003900000 */
[----:B------:R-:W1:Y:S02]  /*6530*/  @!P0 SYNCS.PHASECHK.TRANS64 P0, [R6+URZ], R3 ;  /* 0x00000003060085a7 */ /* 0x000e64000800007f */
[----:B-1----:R-:W-:Y:S05]  /*6540*/  @!P0 BRA `(.L_x_119) ;  /* 0xfffffffc00f08947 */ /* 0x002fea000383ffff */
[----:B------:R-:W-:Y:S05]  /*6550*/  BRA `(.L_x_130) ;  /* 0xfffffffc00207947 */ /* 0x000fea000383ffff */
.L_x_120:
[----:B-1----:R1:W2:Y:S02]  /*6560*/  SYNCS.PHASECHK.TRANS64.TRYWAIT P0, [R7+URZ], R4 ;  /* 0x00000004070075a7 */ /* 0x0022a4000800017f */
[----:B--2---:R-:W-:Y:S05]  /*6570*/  @!P0 NANOSLEEP.SYNCS 0x989680 ;  /* 0x009896800000895d */ /* 0x004fea0003900000 */
[----:B------:R-:W2:Y:S02]  /*6580*/  @!P0 SYNCS.PHASECHK.TRANS64 P0, [R7+URZ], R4 ;  /* 0x00000004070085a7 */ /* 0x000ea4000800007f */
[----:B--2---:R-:W-:Y:S05]  /*6590*/  @!P0 BRA `(.L_x_120) ;  /* 0xfffffffc00f08947 */ /* 0x004fea000383ffff */
[----:B------:R-:W-:Y:S05]  /*65a0*/  BRA `(.L_x_131) ;  /* 0xfffffffc00287947 */ /* 0x000fea000383ffff */
.L_x_132:
[----:B------:R-:W-:-:S00]  /*65b0*/  BRA `(.L_x_132) ;  /* 0xfffffffc00fc7947 */ /* 0x000fc0000383ffff */
[----:B------:R-:W-:-:S00]  /*65c0*/  NOP ;  /* 0x0000000000007918 */ /* 0x000fc00000000000 */
        /* <DEDUP_REMOVED lines=11> */
.L_x_133:


//--------------------- .nv.global.init           --------------------------
	.section	.nv.global.init,"aw",@progbits
.nv.global.init:
	.type		$str$22,@object
	.size		$str$22,($str$23 - $str$22)
$str$22:
        /*0000*/ 	.byte	0x6b, 0x5f, 0x74, 0x69, 0x6c, 0x65, 0x5f, 0x63, 0x6f, 0x75, 0x6e, 0x74, 0x20, 0x3e, 0x3d, 0x20
        /*0010*/ 	.byte	0x31, 0x00
	.type		$str$23,@object
	.size		$str$23,(__unnamed_1 - $str$23)
$str$23:
        /*0012*/ 	.byte	0x2f, 0x74, 0x6d, 0x70, 0x2f, 0x63, 0x75, 0x74, 0x6c, 0x61, 0x73, 0x73, 0x5f, 0x73, 0x77, 0x65
        /*0022*/ 	.byte	0x65, 0x70, 0x5f, 0x73, 0x72, 0x63, 0x2f, 0x69, 0x6e, 0x63, 0x6c, 0x75, 0x64, 0x65, 0x2f, 0x63
        /*0032*/ 	.byte	0x75, 0x74, 0x6c, 0x61, 0x73, 0x73, 0x2f, 0x67, 0x65, 0x6d, 0x6d, 0x2f, 0x63, 0x6f, 0x6c, 0x6c
        /*0042*/ 	.byte	0x65, 0x63, 0x74, 0x69, 0x76, 0x65, 0x2f, 0x73, 0x6d, 0x39, 0x30, 0x5f, 0x6d, 0x6d, 0x61, 0x5f
        /*0052*/ 	.byte	0x74, 0x6d, 0x61, 0x5f, 0x67, 0x6d, 0x6d, 0x61, 0x5f, 0x73, 0x73, 0x5f, 0x77, 0x61, 0x72, 0x70
        /*0062*/ 	.byte	0x73, 0x70, 0x65, 0x63, 0x69, 0x61, 0x6c, 0x69, 0x7a, 0x65, 0x64, 0x2e, 0x68, 0x70, 0x70, 0x00
	.type		__unnamed_1,@object
	.size		__unnamed_1,(.L_0 - __unnamed_1)
__unnamed_1:
        /*0072*/ 	.byte	0x76, 0x6f, 0x69, 0x64, 0x20, 0x63, 0x75, 0x74, 0x6c, 0x61, 0x73, 0x73, 0x3a, 0x3a, 0x67, 0x65
        /* <DEDUP_REMOVED lines=180> */
        /*0bc2*/ 	.byte	0x79, 0x5d, 0x00
.L_0:


//--------------------- .nv.shared._ZN7cutlass13device_kernelINS_4gemm6kernel13GemmUniversalIN4cute5tupleIJiiiiEEENS1_10collective13CollectiveMmaINS1_34MainloopSm90TmaGmmaWarpSpecializedILi4ENS5_IJNS4_1CILi1EEENSA_ILi8EEESB_EEENS1_35KernelTmaWarpSpecializedCooperativeEEENS5_IJNSA_ILi128EEENSA_ILi64EEESG_EEENS_6half_tENS5_IJlSB_lEEESJ_SK_NS4_8TiledMMAINS4_8MMA_AtomIJNS4_4SM904GMMA25MMA_64x64x16_F32F16F16_SSILNSO_5MajorE0ELSQ_0ELNSO_7ScaleInE1ELSR_1EEEEEENS4_6LayoutINS5_IJNSA_ILi2EEESB_SB_EEENS5_IJSB_NSA_ILi0EEESX_EEEEENS5_IJNS4_10UnderscoreES10_S10_EEEEENS4_23SM90_TMA_LOAD_MULTICASTENS4_14ComposedLayoutINS4_7SwizzleILi3ELi4ELi3EEENS4_18smem_ptr_flag_bitsILi16EEENSU_INS5_IJSC_SH_EEENS5_IJSH_SB_EEEEEEEvNS4_8identityENS4_13SM90_TMA_LOADES1C_vS1D_EENS_8epilogue10collective6detail29Sm90TmaWarpSpecializedAdapterINS1H_15DefaultEpilogueISJ_SK_SK_NS1G_6thread17LinearCombinationISJ_Li1EffLNS1L_9ScaleType4KindE0ELNS_15FloatRoundStyleE2ESJ_EENS1_15EpilogueDefaultEEEEEvvEEEEvNT_6ParamsE --------------------------
	.section	.nv.shared._ZN7cutlass13device_kernelINS_4gemm6kernel13GemmUniversalIN4cute5tupleIJiiiiEEENS1_10collective13CollectiveMmaINS1_34MainloopSm90TmaGmmaWarpSpecializedILi4ENS5_IJNS4_1CILi1EEENSA_ILi8EEESB_EEENS1_35KernelTmaWarpSpecializedCooperativeEEENS5_IJNSA_ILi128EEENSA_ILi64EEESG_EEENS_6half_tENS5_IJlSB_lEEESJ_SK_NS4_8TiledMMAINS4_8MMA_AtomIJNS4_4SM904GMMA25MMA_64x64x16_F32F16F16_SSILNSO_5MajorE0ELSQ_0ELNSO_7ScaleInE1ELSR_1EEEEEENS4_6LayoutINS5_IJNSA_ILi2EEESB_SB_EEENS5_IJSB_NSA_ILi0EEESX_EEEEENS5_IJNS4_10UnderscoreES10_S10_EEEEENS4_23SM90_TMA_LOAD_MULTICASTENS4_14ComposedLayoutINS4_7SwizzleILi3ELi4ELi3EEENS4_18smem_ptr_flag_bitsILi16EEENSU_INS5_IJSC_SH_EEENS5_IJSH_SB_EEEEEEEvNS4_8identityENS4_13SM90_TMA_LOADES1C_vS1D_EENS_8epilogue10collective6detail29Sm90TmaWarpSpecializedAdapterINS1H_15DefaultEpilogueISJ_SK_SK_NS1G_6thread17LinearCombinationISJ_Li1EffLNS1L_9ScaleType4KindE0ELNS_15FloatRoundStyleE2ESJ_EENS1_15EpilogueDefaultEEEEEvvEEEEvNT_6ParamsE,"aw",@nobits
	.sectionflags	@""
	.align	16
	.zero		1024


//--------------------- .nv.shared.reserved.0     --------------------------
	.section	.nv.shared.reserved.0,"aw",@nobits
	.weak		__nv_reservedSMEM_offset_0_alias
	.size		__nv_reservedSMEM_offset_0_alias, 0, 0
	.other		__nv_reservedSMEM_offset_0_alias,@"STO_CUDA_RESERVED_SHARED STV_DEFAULT"
__nv_reservedSMEM_offset_0_alias:
	.zero		0


//--------------------- .nv.global                --------------------------
	.section	.nv.global,"aw",@nobits
.nv.global:
	.type		_ZN40_INTERNAL_dd85f372_4_k_cu_209ac885_313084cute1_E,@object
	.size		_ZN40_INTERNAL_dd85f372_4_k_cu_209ac885_313084cute1_E,(_ZN40_INTERNAL_dd85f372_4_k_cu_209ac885_313084cuda3std3__45__cpo6cbeginE - _ZN40_INTERNAL_dd85f372_4_k_cu_209ac885_313084cute1_E)
_ZN40_INTERNAL_dd85f372_4_k_cu_209ac885_313084cute1_E:
	.zero		1
	.type		_ZN40_INTERNAL_dd85f372_4_k_cu_209ac885_313084cuda3std3__45__cpo6cbeginE,@object
	.size		_ZN40_INTERNAL_dd85f372_4_k_cu_209ac885_313084cuda3std3__45__cpo6cbeginE,(_ZN40_INTERNAL_dd85f372_4_k_cu_209ac885_313084cuda3std3__48in_placeE - _ZN40_INTERNAL_dd85f372_4_k_cu_209ac885_313084cuda3std3__45__cpo6cbeginE)
_ZN40_INTERNAL_dd85f372_4_k_cu_209ac885_313084cuda3std3__45__cpo6cbeginE:
	.zero		1
	.type		_ZN40_INTERNAL_dd85f372_4_k_cu_209ac885_313084cuda3std3__48in_placeE,@object
	.size		_ZN40_INTERNAL_dd85f372_4_k_cu_209ac885_313084cuda3std3__48in_placeE,(_ZN40_INTERNAL_dd85f372_4_k_cu_209ac885_313084cuda3std6ranges3__45__cpo9iter_moveE - _ZN40_INTERNAL_dd85f372_4_k_cu_209ac885_313084cuda3std3__48in_placeE)
_ZN40_INTERNAL_dd85f372_4_k_cu_209ac885_313084cuda3std3__48in_placeE:
	.zero		1
	.type		_ZN40_INTERNAL_dd85f372_4_k_cu_209ac885_313084cuda3std6ranges3__45__cpo9iter_moveE,@object
	.size		_ZN40_INTERNAL_dd85f372_4_k_cu_209ac885_313084cuda3std6ranges3__45__cpo9iter_moveE,(_ZN40_INTERNAL_dd85f372_4_k_cu_209ac885_313084cuda3std3__45__cpo5beginE - _ZN40_INTERNAL_dd85f372_4_k_cu_209ac885_313084cuda3std6ranges3__45__cpo9iter_moveE)
_ZN40_INTERNAL_dd85f372_4_k_cu_209ac885_313084cuda3std6ranges3__45__cpo9iter_moveE:
	.zero		1
	.type		_ZN40_INTERNAL_dd85f372_4_k_cu_209ac885_313084cuda3std3__45__cpo5beginE,@object
	.size		_ZN40_INTERNAL_dd85f372_4_k_cu_209ac885_313084cuda3std3__45__cpo5beginE,(_ZN40_INTERNAL_dd85f372_4_k_cu_209ac885_313084cuda3std3__442_GLOBAL__N__dd85f372_4_k_cu_209ac885_313086ignoreE - _ZN40_INTERNAL_dd85f372_4_k_cu_209ac885_313084cuda3std3__45__cpo5beginE)
_ZN40_INTERNAL_dd85f372_4_k_cu_209ac885_313084cuda3std3__45__cpo5beginE:
	.zero		1
	.type		_ZN40_INTERNAL_dd85f372_4_k_cu_209ac885_313084cuda3std3__442_GLOBAL__N__dd85f372_4_k_cu_209ac885_313086ignoreE,@object
	.size		_ZN40_INTERNAL_dd85f372_4_k_cu_209ac885_313084cuda3std3__442_GLOBAL__N__dd85f372_4_k_cu_209ac885_313086ignoreE,(_ZN40_INTERNAL_dd85f372_4_k_cu_209ac885_313084cute7productE - _ZN40_INTERNAL_dd85f372_4_k_cu_209ac885_313084cuda3std3__442_GLOBAL__N__dd85f372_4_k_cu_209ac885_313086ignoreE)
_ZN40_INTERNAL_dd85f372_4_k_cu_209ac885_313084cuda3std3__442_GLOBAL__N__dd85f372_4_k_cu_209ac885_313086ignoreE:
	.zero		1
	.type		_ZN40_INTERNAL_dd85f372_4_k_cu_209ac885_313084cute7productE,@object
	.size		_ZN40_INTERNAL_dd85f372_4_k_cu_209ac885_313084cute7productE,(_ZN40_INTERNAL_dd85f372_4_k_cu_209ac885_313084cuda3std3__45__cpo3endE - _ZN40_INTERNAL_dd85f372_4_k_cu_209ac885_313084cute7productE)
_ZN40_INTERNAL_dd85f372_4_k_cu_209ac885_313084cute7productE:
	.zero		1
	.type		_ZN40_INTERNAL_dd85f372_4_k_cu_209ac885_313084cuda3std3__45__cpo3endE,@object
	.size		_ZN40_INTERNAL_dd85f372_4_k_cu_209ac885_313084cuda3std3__45__cpo3endE,(_ZN40_INTERNAL_dd85f372_4_k_cu_209ac885_313084cuda3std3__419piecewise_constructE - _ZN40_INTERNAL_dd85f372_4_k_cu_209ac885_313084cuda3std3__45__cpo3endE)
_ZN40_INTERNAL_dd85f372_4_k_cu_209ac885_313084cuda3std3__45__cpo3endE:
	.zero		1
	.type		_ZN40_INTERNAL_dd85f372_4_k_cu_209ac885_313084cuda3std3__419piecewise_constructE,@object
	.size		_ZN40_INTERNAL_dd85f372_4_k_cu_209ac885_313084cuda3std3__419piecewise_constructE,(_ZN40_INTERNAL_dd85f372_4_k_cu_209ac885_313084cuda3std3__45__cpo4cendE - _ZN40_INTERNAL_dd85f372_4_k_cu_209ac885_313084cuda3std3__419piecewise_constructE)
_ZN40_INTERNAL_dd85f372_4_k_cu_209ac885_313084cuda3std3__419piecewise_constructE:
	.zero		1
	.type		_ZN40_INTERNAL_dd85f372_4_k_cu_209ac885_313084cuda3std3__45__cpo4cendE,@object
	.size		_ZN40_INTERNAL_dd85f372_4_k_cu_209ac885_313084cuda3std3__45__cpo4cendE,(_ZN40_INTERNAL_dd85f372_4_k_cu_209ac885_313084cuda3std6ranges3__45__cpo4swapE - _ZN40_INTERNAL_dd85f372_4_k_cu_209ac885_313084cuda3std3__45__cpo4cendE)
_ZN40_INTERNAL_dd85f372_4_k_cu_209ac885_313084cuda3std3__45__cpo4cendE:
	.zero		1
	.type		_ZN40_INTERNAL_dd85f372_4_k_cu_209ac885_313084cuda3std6ranges3__45__cpo4swapE,@object
	.size		_ZN40_INTERNAL_dd85f372_4_k_cu_209ac885_313084cuda3std6ranges3__45__cpo4swapE,(.L_8 - _ZN40_INTERNAL_dd85f372_4_k_cu_209ac885_313084cuda3std6ranges3__45__cpo4swapE)
_ZN40_INTERNAL_dd85f372_4_k_cu_209ac885_313084cuda3std6ranges3__45__cpo4swapE:
	.zero		1
.L_8:


//--------------------- .nv.constant0._ZN7cutlass13device_kernelINS_4gemm6kernel13GemmUniversalIN4cute5tupleIJiiiiEEENS1_10collective13CollectiveMmaINS1_34MainloopSm90TmaGmmaWarpSpecializedILi4ENS5_IJNS4_1CILi1EEENSA_ILi8EEESB_EEENS1_35KernelTmaWarpSpecializedCooperativeEEENS5_IJNSA_ILi128EEENSA_ILi64EEESG_EEENS_6half_tENS5_IJlSB_lEEESJ_SK_NS4_8TiledMMAINS4_8MMA_AtomIJNS4_4SM904GMMA25MMA_64x64x16_F32F16F16_SSILNSO_5MajorE0ELSQ_0ELNSO_7ScaleInE1ELSR_1EEEEEENS4_6LayoutINS5_IJNSA_ILi2EEESB_SB_EEENS5_IJSB_NSA_ILi0EEESX_EEEEENS5_IJNS4_10UnderscoreES10_S10_EEEEENS4_23SM90_TMA_LOAD_MULTICASTENS4_14ComposedLayoutINS4_7SwizzleILi3ELi4ELi3EEENS4_18smem_ptr_flag_bitsILi16EEENSU_INS5_IJSC_SH_EEENS5_IJSH_SB_EEEEEEEvNS4_8identityENS4_13SM90_TMA_LOADES1C_vS1D_EENS_8epilogue10collective6detail29Sm90TmaWarpSpecializedAdapterINS1H_15DefaultEpilogueISJ_SK_SK_NS1G_6thread17LinearCombinationISJ_Li1EffLNS1L_9ScaleType4KindE0ELNS_15FloatRoundStyleE2ESJ_EENS1_15EpilogueDefaultEEEEEvvEEEEvNT_6ParamsE --------------------------
	.section	.nv.constant0._ZN7cutlass13device_kernelINS_4gemm6kernel13GemmUniversalIN4cute5tupleIJiiiiEEENS1_10collective13CollectiveMmaINS1_34MainloopSm90TmaGmmaWarpSpecializedILi4ENS5_IJNS4_1CILi1EEENSA_ILi8EEESB_EEENS1_35KernelTmaWarpSpecializedCooperativeEEENS5_IJNSA_ILi128EEENSA_ILi64EEESG_EEENS_6half_tENS5_IJlSB_lEEESJ_SK_NS4_8TiledMMAINS4_8MMA_AtomIJNS4_4SM904GMMA25MMA_64x64x16_F32F16F16_SSILNSO_5MajorE0ELSQ_0ELNSO_7ScaleInE1ELSR_1EEEEEENS4_6LayoutINS5_IJNSA_ILi2EEESB_SB_EEENS5_IJSB_NSA_ILi0EEESX_EEEEENS5_IJNS4_10UnderscoreES10_S10_EEEEENS4_23SM90_TMA_LOAD_MULTICASTENS4_14ComposedLayoutINS4_7SwizzleILi3ELi4ELi3EEENS4_18smem_ptr_flag_bitsILi16EEENSU_INS5_IJSC_SH_EEENS5_IJSH_SB_EEEEEEEvNS4_8identityENS4_13SM90_TMA_LOADES1C_vS1D_EENS_8epilogue10collective6detail29Sm90TmaWarpSpecializedAdapterINS1H_15DefaultEpilogueISJ_SK_SK_NS1G_6thread17LinearCombinationISJ_Li1EffLNS1L_9ScaleType4KindE0ELNS_15FloatRoundStyleE2ESJ_EENS1_15EpilogueDefaultEEEEEvvEEEEvNT_6ParamsE,"a",@progbits
	.sectionflags	@""
	.align	4
.nv.constant0._ZN7cutlass13device_kernelINS_4gemm6kernel13GemmUniversalIN4cute5tupleIJiiiiEEENS1_10collective13CollectiveMmaINS1_34MainloopSm90TmaGmmaWarpSpecializedILi4ENS5_IJNS4_1CILi1EEENSA_ILi8EEESB_EEENS1_35KernelTmaWarpSpecializedCooperativeEEENS5_IJNSA_ILi128EEENSA_ILi64EEESG_EEENS_6half_tENS5_IJlSB_lEEESJ_SK_NS4_8TiledMMAINS4_8MMA_AtomIJNS4_4SM904GMMA25MMA_64x64x16_F32F16F16_SSILNSO_5MajorE0ELSQ_0ELNSO_7ScaleInE1ELSR_1EEEEEENS4_6LayoutINS5_IJNSA_ILi2EEESB_SB_EEENS5_IJSB_NSA_ILi0EEESX_EEEEENS5_IJNS4_10UnderscoreES10_S10_EEEEENS4_23SM90_TMA_LOAD_MULTICASTENS4_14ComposedLayoutINS4_7SwizzleILi3ELi4ELi3EEENS4_18smem_ptr_flag_bitsILi16EEENSU_INS5_IJSC_SH_EEENS5_IJSH_SB_EEEEEEEvNS4_8identityENS4_13SM90_TMA_LOADES1C_vS1D_EENS_8epilogue10collective6detail29Sm90TmaWarpSpecializedAdapterINS1H_15DefaultEpilogueISJ_SK_SK_NS1G_6thread17LinearCombinationISJ_Li1EffLNS1L_9ScaleType4KindE0ELNS_15FloatRoundStyleE2ESJ_EENS1_15EpilogueDefaultEEEEEvvEEEEvNT_6ParamsE:
	.zero		1664


//--------------------- SYMBOLS --------------------------

	.type		.nv.reservedSmem.offset0,@object
	.size		.nv.reservedSmem.offset0,0x4
	.type		__assertfail,@function
